	.target	sm_100a

	.elftype	@"ET_EXEC"


//--------------------- .note.nv.tkinfo           --------------------------
	.section	.note.nv.tkinfo,"",@"SHT_NOTE"
	.sectionflags	@"SHF_NOTE_NV_TKINFO"
	.tkinfo
        /*0018*/ 	.word	0x00000002
        /*0030*/ 	.string	""
        /*0030*/ 	.string	"ptxas"
        /*0030*/ 	.string	"Cuda compilation tools, release 13.0, V13.0.88"
        /*0030*/ 	.string	"Build cuda_13.0.r13.0/compiler.36424714_0"
        /*0030*/ 	.string	"-arch sm_100a -m 64 "



//--------------------- .note.nv.cuinfo           --------------------------
	.section	.note.nv.cuinfo,"",@"SHT_NOTE"
	.sectionflags	@"SHF_NOTE_NV_CUINFO"
        /*0018*/ 	.short	0x0002
        /*001a*/ 	.short	0x0064
        /*001c*/ 	.short	0x0082
	.zero		2


//--------------------- .nv.info                  --------------------------
	.section	.nv.info,"",@"SHT_CUDA_INFO"
	.align	4


	//----- nvinfo : EIATTR_REGCOUNT
	.align		4
        /*0000*/ 	.byte	0x04, 0x2f
        /*0002*/ 	.short	(.L_20 - .L_19)
	.align		4
.L_19:
        /*0004*/ 	.word	index@(_ZN17fastertransformer18reverse_roll_col32EPaPKaiiiiiiii)
        /*0008*/ 	.word	0x0000001a


	//----- nvinfo : EIATTR_FRAME_SIZE
	.align		4
.L_20:
        /*000c*/ 	.byte	0x04, 0x11
        /*000e*/ 	.short	(.L_22 - .L_21)
	.align		4
.L_21:
        /*0010*/ 	.word	index@(_ZN17fastertransformer18reverse_roll_col32EPaPKaiiiiiiii)
        /*0014*/ 	.word	0x00000000


	//----- nvinfo : EIATTR_REGCOUNT
	.align		4
.L_22:
        /*0018*/ 	.byte	0x04, 0x2f
        /*001a*/ 	.short	(.L_24 - .L_23)
	.align		4
.L_23:
        /*001c*/ 	.word	index@(_ZN17fastertransformer12reverse_rollI7__half2EEvPT_PKS2_iiiiiiii)
        /*0020*/ 	.word	0x00000018


	//----- nvinfo : EIATTR_FRAME_SIZE
	.align		4
.L_24:
        /*0024*/ 	.byte	0x04, 0x11
        /*0026*/ 	.short	(.L_26 - .L_25)
	.align		4
.L_25:
        /*0028*/ 	.word	index@(_ZN17fastertransformer12reverse_rollI7__half2EEvPT_PKS2_iiiiiiii)
        /*002c*/ 	.word	0x00000000


	//----- nvinfo : EIATTR_REGCOUNT
	.align		4
.L_26:
        /*0030*/ 	.byte	0x04, 0x2f
        /*0032*/ 	.short	(.L_28 - .L_27)
	.align		4
.L_27:
        /*0034*/ 	.word	index@(_ZN17fastertransformer12reverse_rollIfEEvPT_PKS1_iiiiiiii)
        /*0038*/ 	.word	0x00000018


	//----- nvinfo : EIATTR_FRAME_SIZE
	.align		4
.L_28:
        /*003c*/ 	.byte	0x04, 0x11
        /*003e*/ 	.short	(.L_30 - .L_29)
	.align		4
.L_29:
        /*0040*/ 	.word	index@(_ZN17fastertransformer12reverse_rollIfEEvPT_PKS1_iiiiiiii)
        /*0044*/ 	.word	0x00000000


	//----- nvinfo : EIATTR_REGCOUNT
	.align		4
.L_30:
        /*0048*/ 	.byte	0x04, 0x2f
        /*004a*/ 	.short	(.L_32 - .L_31)
	.align		4
.L_31:
        /*004c*/ 	.word	index@(_ZN17fastertransformer12reverse_rollI6__halfEEvPT_PKS2_iiiiiiii)
        /*0050*/ 	.word	0x00000018


	//----- nvinfo : EIATTR_FRAME_SIZE
	.align		4
.L_32:
        /*0054*/ 	.byte	0x04, 0x11
        /*0056*/ 	.short	(.L_34 - .L_33)
	.align		4
.L_33:
        /*0058*/ 	.word	index@(_ZN17fastertransformer12reverse_rollI6__halfEEvPT_PKS2_iiiiiiii)
        /*005c*/ 	.word	0x00000000


	//----- nvinfo : EIATTR_MIN_STACK_SIZE
	.align		4
.L_34:
        /*0060*/ 	.byte	0x04, 0x12
        /*0062*/ 	.short	(.L_36 - .L_35)
	.align		4
.L_35:
        /*0064*/ 	.word	index@(_ZN17fastertransformer12reverse_rollI6__halfEEvPT_PKS2_iiiiiiii)
        /*0068*/ 	.word	0x00000000


	//----- nvinfo : EIATTR_MIN_STACK_SIZE
	.align		4
.L_36:
        /*006c*/ 	.byte	0x04, 0x12
        /*006e*/ 	.short	(.L_38 - .L_37)
	.align		4
.L_37:
        /*0070*/ 	.word	index@(_ZN17fastertransformer12reverse_rollIfEEvPT_PKS1_iiiiiiii)
        /*0074*/ 	.word	0x00000000


	//----- nvinfo : EIATTR_MIN_STACK_SIZE
	.align		4
.L_38:
        /*0078*/ 	.byte	0x04, 0x12
        /*007a*/ 	.short	(.L_40 - .L_39)
	.align		4
.L_39:
        /*007c*/ 	.word	index@(_ZN17fastertransformer12reverse_rollI7__half2EEvPT_PKS2_iiiiiiii)
        /*0080*/ 	.word	0x00000000


	//----- nvinfo : EIATTR_MIN_STACK_SIZE
	.align		4
.L_40:
        /*0084*/ 	.byte	0x04, 0x12
        /*0086*/ 	.short	(.L_42 - .L_41)
	.align		4
.L_41:
        /*0088*/ 	.word	index@(_ZN17fastertransformer18reverse_roll_col32EPaPKaiiiiiiii)
        /*008c*/ 	.word	0x00000000
.L_42:


//--------------------- .nv.compat                --------------------------
	.section	.nv.compat,"",@"SHT_CUDA_COMPAT_INFO"
	.align	4
        /*0000*/ 	.byte	0x02, 0x09, 0x01, 0x00, 0x02, 0x02, 0x01, 0x00, 0x02, 0x05, 0x05, 0x00, 0x03, 0x07, 0x01, 0x01
        /*0010*/ 	.byte	0x02, 0x03, 0x00, 0x00, 0x02, 0x06, 0x01, 0x00, 0x04, 0x0b, 0x08, 0x00, 0x09, 0x00, 0x00, 0x00
        /*0020*/ 	.byte	0x00, 0x00, 0x00, 0x00


//--------------------- .nv.info._ZN17fastertransformer12reverse_rollI6__halfEEvPT_PKS2_iiiiiiii --------------------------
	.section	.nv.info._ZN17fastertransformer12reverse_rollI6__halfEEvPT_PKS2_iiiiiiii,"",@"SHT_CUDA_INFO"
	.sectionflags	@""
	.align	4


	//----- nvinfo : EIATTR_CUDA_API_VERSION
	.align		4
        /*0000*/ 	.byte	0x04, 0x37
        /*0002*/ 	.short	(.L_44 - .L_43)
.L_43:
        /*0004*/ 	.word	0x00000082


	//----- nvinfo : EIATTR_KPARAM_INFO
	.align		4
.L_44:
        /*0008*/ 	.byte	0x04, 0x17
        /*000a*/ 	.short	(.L_46 - .L_45)
.L_45:
        /*000c*/ 	.word	0x00000000
        /*0010*/ 	.short	0x0009
        /*0012*/ 	.short	0x002c
        /*0014*/ 	.byte	0x00, 0xf0, 0x11, 0x00


	//----- nvinfo : EIATTR_KPARAM_INFO
	.align		4
.L_46:
        /*0018*/ 	.byte	0x04, 0x17
        /*001a*/ 	.short	(.L_48 - .L_47)
.L_47:
        /*001c*/ 	.word	0x00000000
        /*0020*/ 	.short	0x0008
        /*0022*/ 	.short	0x0028
        /*0024*/ 	.byte	0x00, 0xf0, 0x11, 0x00


	//----- nvinfo : EIATTR_KPARAM_INFO
	.align		4
.L_48:
        /*0028*/ 	.byte	0x04, 0x17
        /*002a*/ 	.short	(.L_50 - .L_49)
.L_49:
        /*002c*/ 	.word	0x00000000
        /*0030*/ 	.short	0x0007
        /*0032*/ 	.short	0x0024
        /*0034*/ 	.byte	0x00, 0xf0, 0x11, 0x00


	//----- nvinfo : EIATTR_KPARAM_INFO
	.align		4
.L_50:
        /*0038*/ 	.byte	0x04, 0x17
        /*003a*/ 	.short	(.L_52 - .L_51)
.L_51:
        /*003c*/ 	.word	0x00000000
        /*0040*/ 	.short	0x0006
        /*0042*/ 	.short	0x0020
        /*0044*/ 	.byte	0x00, 0xf0, 0x11, 0x00


	//----- nvinfo : EIATTR_KPARAM_INFO
	.align		4
.L_52:
        /*0048*/ 	.byte	0x04, 0x17
        /*004a*/ 	.short	(.L_54 - .L_53)
.L_53:
        /*004c*/ 	.word	0x00000000
        /*0050*/ 	.short	0x0005
        /*0052*/ 	.short	0x001c
        /*0054*/ 	.byte	0x00, 0xf0, 0x11, 0x00


	//----- nvinfo : EIATTR_KPARAM_INFO
	.align		4
.L_54:
        /*0058*/ 	.byte	0x04, 0x17
        /*005a*/ 	.short	(.L_56 - .L_55)
.L_55:
        /*005c*/ 	.word	0x00000000
        /*0060*/ 	.short	0x0004
        /*0062*/ 	.short	0x0018
        /*0064*/ 	.byte	0x00, 0xf0, 0x11, 0x00


	//----- nvinfo : EIATTR_KPARAM_INFO
	.align		4
.L_56:
        /*0068*/ 	.byte	0x04, 0x17
        /*006a*/ 	.short	(.L_58 - .L_57)
.L_57:
        /*006c*/ 	.word	0x00000000
        /*0070*/ 	.short	0x0003
        /*0072*/ 	.short	0x0014
        /*0074*/ 	.byte	0x00, 0xf0, 0x11, 0x00


	//----- nvinfo : EIATTR_KPARAM_INFO
	.align		4
.L_58:
        /*0078*/ 	.byte	0x04, 0x17
        /*007a*/ 	.short	(.L_60 - .L_59)
.L_59:
        /*007c*/ 	.word	0x00000000
        /*0080*/ 	.short	0x0002
        /*0082*/ 	.short	0x0010
        /*0084*/ 	.byte	0x00, 0xf0, 0x11, 0x00


	//----- nvinfo : EIATTR_KPARAM_INFO
	.align		4
.L_60:
        /*0088*/ 	.byte	0x04, 0x17
        /*008a*/ 	.short	(.L_62 - .L_61)
.L_61:
        /*008c*/ 	.word	0x00000000
        /*0090*/ 	.short	0x0001
        /*0092*/ 	.short	0x0008
        /*0094*/ 	.byte	0x00, 0xf5, 0x21, 0x00


	//----- nvinfo : EIATTR_KPARAM_INFO
	.align		4
.L_62:
        /*0098*/ 	.byte	0x04, 0x17
        /*009a*/ 	.short	(.L_64 - .L_63)
.L_63:
        /*009c*/ 	.word	0x00000000
        /*00a0*/ 	.short	0x0000
        /*00a2*/ 	.short	0x0000
        /*00a4*/ 	.byte	0x00, 0xf5, 0x21, 0x00


	//----- nvinfo : EIATTR_SPARSE_MMA_MASK
	.align		4
.L_64:
        /*00a8*/ 	.byte	0x03, 0x50
        /*00aa*/ 	.short	0x0000


	//----- nvinfo : EIATTR_MAXREG_COUNT
	.align		4
        /*00ac*/ 	.byte	0x03, 0x1b
        /*00ae*/ 	.short	0x00ff


	//----- nvinfo : EIATTR_MERCURY_ISA_VERSION
	.align		4
        /*00b0*/ 	.byte	0x03, 0x5f
        /*00b2*/ 	.short	0x0101


	//----- nvinfo : EIATTR_VRC_CTA_INIT_COUNT
	.align		4
        /*00b4*/ 	.byte	0x02, 0x4a
	.zero		1
	.zero		1


	//----- nvinfo : EIATTR_EXIT_INSTR_OFFSETS
	.align		4
        /*00b8*/ 	.byte	0x04, 0x1c
        /*00ba*/ 	.short	(.L_66 - .L_65)


	//   ....[0]....
.L_65:
        /*00bc*/ 	.word	0x00000690


	//   ....[1]....
        /*00c0*/ 	.word	0x000007b0


	//----- nvinfo : EIATTR_CRS_STACK_SIZE
	.align		4
.L_66:
        /*00c4*/ 	.byte	0x04, 0x1e
        /*00c6*/ 	.short	(.L_68 - .L_67)
.L_67:
        /*00c8*/ 	.word	0x00000000


	//----- nvinfo : EIATTR_CBANK_PARAM_SIZE
	.align		4
.L_68:
        /*00cc*/ 	.byte	0x03, 0x19
        /*00ce*/ 	.short	0x0030


	//----- nvinfo : EIATTR_PARAM_CBANK
	.align		4
        /*00d0*/ 	.byte	0x04, 0x0a
        /*00d2*/ 	.short	(.L_70 - .L_69)
	.align		4
.L_69:
        /*00d4*/ 	.word	index@(.nv.constant0._ZN17fastertransformer12reverse_rollI6__halfEEvPT_PKS2_iiiiiiii)
        /*00d8*/ 	.short	0x0380
        /*00da*/ 	.short	0x0030


	//----- nvinfo : EIATTR_SW_WAR
	.align		4
.L_70:
        /*00dc*/ 	.byte	0x04, 0x36
        /*00de*/ 	.short	(.L_72 - .L_71)
.L_71:
        /*00e0*/ 	.word	0x00000008
.L_72:


//--------------------- .nv.info._ZN17fastertransformer12reverse_rollIfEEvPT_PKS1_iiiiiiii --------------------------
	.section	.nv.info._ZN17fastertransformer12reverse_rollIfEEvPT_PKS1_iiiiiiii,"",@"SHT_CUDA_INFO"
	.sectionflags	@""
	.align	4


	//----- nvinfo : EIATTR_CUDA_API_VERSION
	.align		4
        /*0000*/ 	.byte	0x04, 0x37
        /*0002*/ 	.short	(.L_74 - .L_73)
.L_73:
        /*0004*/ 	.word	0x00000082


	//----- nvinfo : EIATTR_KPARAM_INFO
	.align		4
.L_74:
        /*0008*/ 	.byte	0x04, 0x17
        /*000a*/ 	.short	(.L_76 - .L_75)
.L_75:
        /*000c*/ 	.word	0x00000000
        /*0010*/ 	.short	0x0009
        /*0012*/ 	.short	0x002c
        /*0014*/ 	.byte	0x00, 0xf0, 0x11, 0x00


	//----- nvinfo : EIATTR_KPARAM_INFO
	.align		4
.L_76:
        /*0018*/ 	.byte	0x04, 0x17
        /*001a*/ 	.short	(.L_78 - .L_77)
.L_77:
        /*001c*/ 	.word	0x00000000
        /*0020*/ 	.short	0x0008
        /*0022*/ 	.short	0x0028
        /*0024*/ 	.byte	0x00, 0xf0, 0x11, 0x00


	//----- nvinfo : EIATTR_KPARAM_INFO
	.align		4
.L_78:
        /*0028*/ 	.byte	0x04, 0x17
        /*002a*/ 	.short	(.L_80 - .L_79)
.L_79:
        /*002c*/ 	.word	0x00000000
        /*0030*/ 	.short	0x0007
        /*0032*/ 	.short	0x0024
        /*0034*/ 	.byte	0x00, 0xf0, 0x11, 0x00


	//----- nvinfo : EIATTR_KPARAM_INFO
	.align		4
.L_80:
        /*0038*/ 	.byte	0x04, 0x17
        /*003a*/ 	.short	(.L_82 - .L_81)
.L_81:
        /*003c*/ 	.word	0x00000000
        /*0040*/ 	.short	0x0006
        /*0042*/ 	.short	0x0020
        /*0044*/ 	.byte	0x00, 0xf0, 0x11, 0x00


	//----- nvinfo : EIATTR_KPARAM_INFO
	.align		4
.L_82:
        /*0048*/ 	.byte	0x04, 0x17
        /*004a*/ 	.short	(.L_84 - .L_83)
.L_83:
        /*004c*/ 	.word	0x00000000
        /*0050*/ 	.short	0x0005
        /*0052*/ 	.short	0x001c
        /*0054*/ 	.byte	0x00, 0xf0, 0x11, 0x00


	//----- nvinfo : EIATTR_KPARAM_INFO
	.align		4
.L_84:
        /*0058*/ 	.byte	0x04, 0x17
        /*005a*/ 	.short	(.L_86 - .L_85)
.L_85:
        /*005c*/ 	.word	0x00000000
        /*0060*/ 	.short	0x0004
        /*0062*/ 	.short	0x0018
        /*0064*/ 	.byte	0x00, 0xf0, 0x11, 0x00


	//----- nvinfo : EIATTR_KPARAM_INFO
	.align		4
.L_86:
        /*0068*/ 	.byte	0x04, 0x17
        /*006a*/ 	.short	(.L_88 - .L_87)
.L_87:
        /*006c*/ 	.word	0x00000000
        /*0070*/ 	.short	0x0003
        /*0072*/ 	.short	0x0014
        /*0074*/ 	.byte	0x00, 0xf0, 0x11, 0x00


	//----- nvinfo : EIATTR_KPARAM_INFO
	.align		4
.L_88:
        /*0078*/ 	.byte	0x04, 0x17
        /*007a*/ 	.short	(.L_90 - .L_89)
.L_89:
        /*007c*/ 	.word	0x00000000
        /*0080*/ 	.short	0x0002
        /*0082*/ 	.short	0x0010
        /*0084*/ 	.byte	0x00, 0xf0, 0x11, 0x00


	//----- nvinfo : EIATTR_KPARAM_INFO
	.align		4
.L_90:
        /*0088*/ 	.byte	0x04, 0x17
        /*008a*/ 	.short	(.L_92 - .L_91)
.L_91:
        /*008c*/ 	.word	0x00000000
        /*0090*/ 	.short	0x0001
        /*0092*/ 	.short	0x0008
        /*0094*/ 	.byte	0x00, 0xf5, 0x21, 0x00


	//----- nvinfo : EIATTR_KPARAM_INFO
	.align		4
.L_92:
        /*0098*/ 	.byte	0x04, 0x17
        /*009a*/ 	.short	(.L_94 - .L_93)
.L_93:
        /*009c*/ 	.word	0x00000000
        /*00a0*/ 	.short	0x0000
        /*00a2*/ 	.short	0x0000
        /*00a4*/ 	.byte	0x00, 0xf5, 0x21, 0x00


	//----- nvinfo : EIATTR_SPARSE_MMA_MASK
	.align		4
.L_94:
        /*00a8*/ 	.byte	0x03, 0x50
        /*00aa*/ 	.short	0x0000


	//----- nvinfo : EIATTR_MAXREG_COUNT
	.align		4
        /*00ac*/ 	.byte	0x03, 0x1b
        /*00ae*/ 	.short	0x00ff


	//----- nvinfo : EIATTR_MERCURY_ISA_VERSION
	.align		4
        /*00b0*/ 	.byte	0x03, 0x5f
        /*00b2*/ 	.short	0x0101


	//----- nvinfo : EIATTR_VRC_CTA_INIT_COUNT
	.align		4
        /*00b4*/ 	.byte	0x02, 0x4a
	.zero		1
	.zero		1


	//----- nvinfo : EIATTR_EXIT_INSTR_OFFSETS
	.align		4
        /*00b8*/ 	.byte	0x04, 0x1c
        /*00ba*/ 	.short	(.L_96 - .L_95)


	//   ....[0]....
.L_95:
        /*00bc*/ 	.word	0x00000690


	//   ....[1]....
        /*00c0*/ 	.word	0x000007b0


	//----- nvinfo : EIATTR_CRS_STACK_SIZE
	.align		4
.L_96:
        /*00c4*/ 	.byte	0x04, 0x1e
        /*00c6*/ 	.short	(.L_98 - .L_97)
.L_97:
        /*00c8*/ 	.word	0x00000000


	//----- nvinfo : EIATTR_CBANK_PARAM_SIZE
	.align		4
.L_98:
        /*00cc*/ 	.byte	0x03, 0x19
        /*00ce*/ 	.short	0x0030


	//----- nvinfo : EIATTR_PARAM_CBANK
	.align		4
        /*00d0*/ 	.byte	0x04, 0x0a
        /*00d2*/ 	.short	(.L_100 - .L_99)
	.align		4
.L_99:
        /*00d4*/ 	.word	index@(.nv.constant0._ZN17fastertransformer12reverse_rollIfEEvPT_PKS1_iiiiiiii)
        /*00d8*/ 	.short	0x0380
        /*00da*/ 	.short	0x0030


	//----- nvinfo : EIATTR_SW_WAR
	.align		4
.L_100:
        /*00dc*/ 	.byte	0x04, 0x36
        /*00de*/ 	.short	(.L_102 - .L_101)
.L_101:
        /*00e0*/ 	.word	0x00000008
.L_102:


//--------------------- .nv.info._ZN17fastertransformer12reverse_rollI7__half2EEvPT_PKS2_iiiiiiii --------------------------
	.section	.nv.info._ZN17fastertransformer12reverse_rollI7__half2EEvPT_PKS2_iiiiiiii,"",@"SHT_CUDA_INFO"
	.sectionflags	@""
	.align	4


	//----- nvinfo : EIATTR_CUDA_API_VERSION
	.align		4
        /*0000*/ 	.byte	0x04, 0x37
        /*0002*/ 	.short	(.L_104 - .L_103)
.L_103:
        /*0004*/ 	.word	0x00000082


	//----- nvinfo : EIATTR_KPARAM_INFO
	.align		4
.L_104:
        /*0008*/ 	.byte	0x04, 0x17
        /*000a*/ 	.short	(.L_106 - .L_105)
.L_105:
        /*000c*/ 	.word	0x00000000
        /*0010*/ 	.short	0x0009
        /*0012*/ 	.short	0x002c
        /*0014*/ 	.byte	0x00, 0xf0, 0x11, 0x00


	//----- nvinfo : EIATTR_KPARAM_INFO
	.align		4
.L_106:
        /*0018*/ 	.byte	0x04, 0x17
        /*001a*/ 	.short	(.L_108 - .L_107)
.L_107:
        /*001c*/ 	.word	0x00000000
        /*0020*/ 	.short	0x0008
        /*0022*/ 	.short	0x0028
        /*0024*/ 	.byte	0x00, 0xf0, 0x11, 0x00


	//----- nvinfo : EIATTR_KPARAM_INFO
	.align		4
.L_108:
        /*0028*/ 	.byte	0x04, 0x17
        /*002a*/ 	.short	(.L_110 - .L_109)
.L_109:
        /*002c*/ 	.word	0x00000000
        /*0030*/ 	.short	0x0007
        /*0032*/ 	.short	0x0024
        /*0034*/ 	.byte	0x00, 0xf0, 0x11, 0x00


	//----- nvinfo : EIATTR_KPARAM_INFO
	.align		4
.L_110:
        /*0038*/ 	.byte	0x04, 0x17
        /*003a*/ 	.short	(.L_112 - .L_111)
.L_111:
        /*003c*/ 	.word	0x00000000
        /*0040*/ 	.short	0x0006
        /*0042*/ 	.short	0x0020
        /*0044*/ 	.byte	0x00, 0xf0, 0x11, 0x00


	//----- nvinfo : EIATTR_KPARAM_INFO
	.align		4
.L_112:
        /*0048*/ 	.byte	0x04, 0x17
        /*004a*/ 	.short	(.L_114 - .L_113)
.L_113:
        /*004c*/ 	.word	0x00000000
        /*0050*/ 	.short	0x0005
        /*0052*/ 	.short	0x001c
        /*0054*/ 	.byte	0x00, 0xf0, 0x11, 0x00


	//----- nvinfo : EIATTR_KPARAM_INFO
	.align		4
.L_114:
        /*0058*/ 	.byte	0x04, 0x17
        /*005a*/ 	.short	(.L_116 - .L_115)
.L_115:
        /*005c*/ 	.word	0x00000000
        /*0060*/ 	.short	0x0004
        /*0062*/ 	.short	0x0018
        /*0064*/ 	.byte	0x00, 0xf0, 0x11, 0x00


	//----- nvinfo : EIATTR_KPARAM_INFO
	.align		4
.L_116:
        /*0068*/ 	.byte	0x04, 0x17
        /*006a*/ 	.short	(.L_118 - .L_117)
.L_117:
        /*006c*/ 	.word	0x00000000
        /*0070*/ 	.short	0x0003
        /*0072*/ 	.short	0x0014
        /*0074*/ 	.byte	0x00, 0xf0, 0x11, 0x00


	//----- nvinfo : EIATTR_KPARAM_INFO
	.align		4
.L_118:
        /*0078*/ 	.byte	0x04, 0x17
        /*007a*/ 	.short	(.L_120 - .L_119)
.L_119:
        /*007c*/ 	.word	0x00000000
        /*0080*/ 	.short	0x0002
        /*0082*/ 	.short	0x0010
        /*0084*/ 	.byte	0x00, 0xf0, 0x11, 0x00


	//----- nvinfo : EIATTR_KPARAM_INFO
	.align		4
.L_120:
        /*0088*/ 	.byte	0x04, 0x17
        /*008a*/ 	.short	(.L_122 - .L_121)
.L_121:
        /*008c*/ 	.word	0x00000000
        /*0090*/ 	.short	0x0001
        /*0092*/ 	.short	0x0008
        /*0094*/ 	.byte	0x00, 0xf5, 0x21, 0x00


	//----- nvinfo : EIATTR_KPARAM_INFO
	.align		4
.L_122:
        /*0098*/ 	.byte	0x04, 0x17
        /*009a*/ 	.short	(.L_124 - .L_123)
.L_123:
        /*009c*/ 	.word	0x00000000
        /*00a0*/ 	.short	0x0000
        /*00a2*/ 	.short	0x0000
        /*00a4*/ 	.byte	0x00, 0xf5, 0x21, 0x00


	//----- nvinfo : EIATTR_SPARSE_MMA_MASK
	.align		4
.L_124:
        /*00a8*/ 	.byte	0x03, 0x50
        /*00aa*/ 	.short	0x0000


	//----- nvinfo : EIATTR_MAXREG_COUNT
	.align		4
        /*00ac*/ 	.byte	0x03, 0x1b
        /*00ae*/ 	.short	0x00ff


	//----- nvinfo : EIATTR_MERCURY_ISA_VERSION
	.align		4
        /*00b0*/ 	.byte	0x03, 0x5f
        /*00b2*/ 	.short	0x0101


	//----- nvinfo : EIATTR_VRC_CTA_INIT_COUNT
	.align		4
        /*00b4*/ 	.byte	0x02, 0x4a
	.zero		1
	.zero		1


	//----- nvinfo : EIATTR_EXIT_INSTR_OFFSETS
	.align		4
        /*00b8*/ 	.byte	0x04, 0x1c
        /*00ba*/ 	.short	(.L_126 - .L_125)


	//   ....[0]....
.L_125:
        /*00bc*/ 	.word	0x00000690


	//   ....[1]....
        /*00c0*/ 	.word	0x000007b0


	//----- nvinfo : EIATTR_CRS_STACK_SIZE
	.align		4
.L_126:
        /*00c4*/ 	.byte	0x04, 0x1e
        /*00c6*/ 	.short	(.L_128 - .L_127)
.L_127:
        /*00c8*/ 	.word	0x00000000


	//----- nvinfo : EIATTR_CBANK_PARAM_SIZE
	.align		4
.L_128:
        /*00cc*/ 	.byte	0x03, 0x19
        /*00ce*/ 	.short	0x0030


	//----- nvinfo : EIATTR_PARAM_CBANK
	.align		4
        /*00d0*/ 	.byte	0x04, 0x0a
        /*00d2*/ 	.short	(.L_130 - .L_129)
	.align		4
.L_129:
        /*00d4*/ 	.word	index@(.nv.constant0._ZN17fastertransformer12reverse_rollI7__half2EEvPT_PKS2_iiiiiiii)
        /*00d8*/ 	.short	0x0380
        /*00da*/ 	.short	0x0030


	//----- nvinfo : EIATTR_SW_WAR
	.align		4
.L_130:
        /*00dc*/ 	.byte	0x04, 0x36
        /*00de*/ 	.short	(.L_132 - .L_131)
.L_131:
        /*00e0*/ 	.word	0x00000008
.L_132:


//--------------------- .nv.info._ZN17fastertransformer18reverse_roll_col32EPaPKaiiiiiiii --------------------------
	.section	.nv.info._ZN17fastertransformer18reverse_roll_col32EPaPKaiiiiiiii,"",@"SHT_CUDA_INFO"
	.sectionflags	@""
	.align	4


	//----- nvinfo : EIATTR_CUDA_API_VERSION
	.align		4
        /*0000*/ 	.byte	0x04, 0x37
        /*0002*/ 	.short	(.L_134 - .L_133)
.L_133:
        /*0004*/ 	.word	0x00000082


	//----- nvinfo : EIATTR_KPARAM_INFO
	.align		4
.L_134:
        /*0008*/ 	.byte	0x04, 0x17
        /*000a*/ 	.short	(.L_136 - .L_135)
.L_135:
        /*000c*/ 	.word	0x00000000
        /*0010*/ 	.short	0x0009
        /*0012*/ 	.short	0x002c
        /*0014*/ 	.byte	0x00, 0xf0, 0x11, 0x00


	//----- nvinfo : EIATTR_KPARAM_INFO
	.align		4
.L_136:
        /*0018*/ 	.byte	0x04, 0x17
        /*001a*/ 	.short	(.L_138 - .L_137)
.L_137:
        /*001c*/ 	.word	0x00000000
        /*0020*/ 	.short	0x0008
        /*0022*/ 	.short	0x0028
        /*0024*/ 	.byte	0x00, 0xf0, 0x11, 0x00


	//----- nvinfo : EIATTR_KPARAM_INFO
	.align		4
.L_138:
        /*0028*/ 	.byte	0x04, 0x17
        /*002a*/ 	.short	(.L_140 - .L_139)
.L_139:
        /*002c*/ 	.word	0x00000000
        /*0030*/ 	.short	0x0007
        /*0032*/ 	.short	0x0024
        /*0034*/ 	.byte	0x00, 0xf0, 0x11, 0x00


	//----- nvinfo : EIATTR_KPARAM_INFO
	.align		4
.L_140:
        /*0038*/ 	.byte	0x04, 0x17
        /*003a*/ 	.short	(.L_142 - .L_141)
.L_141:
        /*003c*/ 	.word	0x00000000
        /*0040*/ 	.short	0x0006
        /*0042*/ 	.short	0x0020
        /*0044*/ 	.byte	0x00, 0xf0, 0x11, 0x00


	//----- nvinfo : EIATTR_KPARAM_INFO
	.align		4
.L_142:
        /*0048*/ 	.byte	0x04, 0x17
        /*004a*/ 	.short	(.L_144 - .L_143)
.L_143:
        /*004c*/ 	.word	0x00000000
        /*0050*/ 	.short	0x0005
        /*0052*/ 	.short	0x001c
        /*0054*/ 	.byte	0x00, 0xf0, 0x11, 0x00


	//----- nvinfo : EIATTR_KPARAM_INFO
	.align		4
.L_144:
        /*0058*/ 	.byte	0x04, 0x17
        /*005a*/ 	.short	(.L_146 - .L_145)
.L_145:
        /*005c*/ 	.word	0x00000000
        /*0060*/ 	.short	0x0004
        /*0062*/ 	.short	0x0018
        /*0064*/ 	.byte	0x00, 0xf0, 0x11, 0x00


	//----- nvinfo : EIATTR_KPARAM_INFO
	.align		4
.L_146:
        /*0068*/ 	.byte	0x04, 0x17
        /*006a*/ 	.short	(.L_148 - .L_147)
.L_147:
        /*006c*/ 	.word	0x00000000
        /*0070*/ 	.short	0x0003
        /*0072*/ 	.short	0x0014
        /*0074*/ 	.byte	0x00, 0xf0, 0x11, 0x00


	//----- nvinfo : EIATTR_KPARAM_INFO
	.align		4
.L_148:
        /*0078*/ 	.byte	0x04, 0x17
        /*007a*/ 	.short	(.L_150 - .L_149)
.L_149:
        /*007c*/ 	.word	0x00000000
        /*0080*/ 	.short	0x0002
        /*0082*/ 	.short	0x0010
        /*0084*/ 	.byte	0x00, 0xf0, 0x11, 0x00


	//----- nvinfo : EIATTR_KPARAM_INFO
	.align		4
.L_150:
        /*0088*/ 	.byte	0x04, 0x17
        /*008a*/ 	.short	(.L_152 - .L_151)
.L_151:
        /*008c*/ 	.word	0x00000000
        /*0090*/ 	.short	0x0001
        /*0092*/ 	.short	0x0008
        /*0094*/ 	.byte	0x00, 0xf5, 0x21, 0x00


	//----- nvinfo : EIATTR_KPARAM_INFO
	.align		4
.L_152:
        /*0098*/ 	.byte	0x04, 0x17
        /*009a*/ 	.short	(.L_154 - .L_153)
.L_153:
        /*009c*/ 	.word	0x00000000
        /*00a0*/ 	.short	0x0000
        /*00a2*/ 	.short	0x0000
        /*00a4*/ 	.byte	0x00, 0xf5, 0x21, 0x00


	//----- nvinfo : EIATTR_SPARSE_MMA_MASK
	.align		4
.L_154:
        /*00a8*/ 	.byte	0x03, 0x50
        /*00aa*/ 	.short	0x0000


	//----- nvinfo : EIATTR_MAXREG_COUNT
	.align		4
        /*00ac*/ 	.byte	0x03, 0x1b
        /*00ae*/ 	.short	0x00ff


	//----- nvinfo : EIATTR_MERCURY_ISA_VERSION
	.align		4
        /*00b0*/ 	.byte	0x03, 0x5f
        /*00b2*/ 	.short	0x0101


	//----- nvinfo : EIATTR_VRC_CTA_INIT_COUNT
	.align		4
        /*00b4*/ 	.byte	0x02, 0x4a
	.zero		1
	.zero		1


	//----- nvinfo : EIATTR_EXIT_INSTR_OFFSETS
	.align		4
        /*00b8*/ 	.byte	0x04, 0x1c
        /*00ba*/ 	.short	(.L_156 - .L_155)


	//   ....[0]....
.L_155:
        /*00bc*/ 	.word	0x00000070


	//   ....[1]....
        /*00c0*/ 	.word	0x000009c0


	//----- nvinfo : EIATTR_CBANK_PARAM_SIZE
	.align		4
.L_156:
        /*00c4*/ 	.byte	0x03, 0x19
        /*00c6*/ 	.short	0x0030


	//----- nvinfo : EIATTR_PARAM_CBANK
	.align		4
        /*00c8*/ 	.byte	0x04, 0x0a
        /*00ca*/ 	.short	(.L_158 - .L_157)
	.align		4
.L_157:
        /*00cc*/ 	.word	index@(.nv.constant0._ZN17fastertransformer18reverse_roll_col32EPaPKaiiiiiiii)
        /*00d0*/ 	.short	0x0380
        /*00d2*/ 	.short	0x0030


	//----- nvinfo : EIATTR_SW_WAR
	.align		4
.L_158:
        /*00d4*/ 	.byte	0x04, 0x36
        /*00d6*/ 	.short	(.L_160 - .L_159)
.L_159:
        /*00d8*/ 	.word	0x00000008
.L_160:


//--------------------- .nv.callgraph             --------------------------
	.section	.nv.callgraph,"",@"SHT_CUDA_CALLGRAPH"
	.align	4
	.sectionentsize	8
	.align		4
        /*0000*/ 	.word	0x00000000
	.align		4
        /*0004*/ 	.word	0xffffffff
	.align		4
        /*0008*/ 	.word	0x00000000
	.align		4
        /*000c*/ 	.word	0xfffffffe
	.align		4
        /*0010*/ 	.word	0x00000000
	.align		4
        /*0014*/ 	.word	0xfffffffd
	.align		4
        /*0018*/ 	.word	0x00000000
	.align		4
        /*001c*/ 	.word	0xfffffffc


//--------------------- .nv.constant4             --------------------------
	.section	.nv.constant4,"a",@progbits
	.align	8
	.align		8
.nv.constant4:
        /*0000*/ 	.dword	precalc_xorwow_matrix
	.align		8
        /*0008*/ 	.dword	precalc_xorwow_offset_matrix
	.align		8
        /*0010*/ 	.dword	mrg32k3aM1
	.align		8
        /*0018*/ 	.dword	mrg32k3aM2
	.align		8
        /*0020*/ 	.dword	mrg32k3aM1SubSeq
	.align		8
        /*0028*/ 	.dword	mrg32k3aM2SubSeq
	.align		8
        /*0030*/ 	.dword	mrg32k3aM1Seq
	.align		8
        /*0038*/ 	.dword	mrg32k3aM2Seq
	.align		8
        /*0040*/ 	.dword	_ZN54_INTERNAL_7a36a051_23_reverse_roll_kernels_cu_6eecb27d4cuda3std3__456_GLOBAL__N__7a36a051_23_reverse_roll_kernels_cu_6eecb27d6ignoreE
	.align		8
        /*0048*/ 	.dword	_ZN54_INTERNAL_7a36a051_23_reverse_roll_kernels_cu_6eecb27d4cuda3std3__45__cpo5beginE
	.align		8
        /*0050*/ 	.dword	_ZN54_INTERNAL_7a36a051_23_reverse_roll_kernels_cu_6eecb27d4cuda3std3__45__cpo3endE
	.align		8
        /*0058*/ 	.dword	_ZN54_INTERNAL_7a36a051_23_reverse_roll_kernels_cu_6eecb27d4cuda3std3__45__cpo6cbeginE
	.align		8
        /*0060*/ 	.dword	_ZN54_INTERNAL_7a36a051_23_reverse_roll_kernels_cu_6eecb27d4cuda3std3__45__cpo4cendE
	.align		8
        /*0068*/ 	.dword	_ZN54_INTERNAL_7a36a051_23_reverse_roll_kernels_cu_6eecb27d4cuda3std3__419piecewise_constructE
	.align		8
        /*0070*/ 	.dword	_ZN54_INTERNAL_7a36a051_23_reverse_roll_kernels_cu_6eecb27d4cuda3std3__48in_placeE
	.align		8
        /*0078*/ 	.dword	_ZN54_INTERNAL_7a36a051_23_reverse_roll_kernels_cu_6eecb27d4cuda3std6ranges3__45__cpo4swapE
	.align		8
        /*0080*/ 	.dword	_ZN54_INTERNAL_7a36a051_23_reverse_roll_kernels_cu_6eecb27d4cuda3std6ranges3__45__cpo9iter_moveE
	.align		8
        /*0088*/ 	.dword	_ZN54_INTERNAL_7a36a051_23_reverse_roll_kernels_cu_6eecb27d4cuda3std6ranges3__45__cpo7advanceE


//--------------------- .nv.constant3             --------------------------
	.section	.nv.constant3,"a",@progbits
	.align	8
.nv.constant3:
	.type		__cr_lgamma_table,@object
	.size		__cr_lgamma_table,(.L_8 - __cr_lgamma_table)
__cr_lgamma_table:
        /*0000*/ 	.byte	0x00, 0x00, 0x00, 0x00, 0x00, 0x00, 0x00, 0x00, 0x00, 0x00, 0x00, 0x00, 0x00, 0x00, 0x00, 0x00
        /*0010*/ 	.byte	0xef, 0x39, 0xfa, 0xfe, 0x42, 0x2e, 0xe6, 0x3f, 0x02, 0x20, 0x2a, 0xfa, 0x0b, 0xab, 0xfc, 0x3f
        /*0020*/ 	.byte	0xf9, 0x2c, 0x92, 0x7c, 0xa7, 0x6c, 0x09, 0x40, 0xc9, 0x79, 0x44, 0x3c, 0x64, 0x26, 0x13, 0x40
        /*0030*/ 	.byte	0xca, 0x01, 0xcf, 0x3a, 0x27, 0x51, 0x1a, 0x40, 0x30, 0xcc, 0x2d, 0xf3, 0xe1, 0x0c, 0x21, 0x40
        /*0040*/ 	.byte	0x0d, 0xb7, 0xfc, 0x82, 0x8e, 0x35, 0x25, 0x40
.L_8:


//--------------------- .text._ZN17fastertransformer12reverse_rollI6__halfEEvPT_PKS2_iiiiiiii --------------------------
	.section	.text._ZN17fastertransformer12reverse_rollI6__halfEEvPT_PKS2_iiiiiiii,"ax",@progbits
	.align	128
        .global         _ZN17fastertransformer12reverse_rollI6__halfEEvPT_PKS2_iiiiiiii
        .type           _ZN17fastertransformer12reverse_rollI6__halfEEvPT_PKS2_iiiiiiii,@function
        .size           _ZN17fastertransformer12reverse_rollI6__halfEEvPT_PKS2_iiiiiiii,(.L_x_7 - _ZN17fastertransformer12reverse_rollI6__halfEEvPT_PKS2_iiiiiiii)
        .other          _ZN17fastertransformer12reverse_rollI6__halfEEvPT_PKS2_iiiiiiii,@"STO_CUDA_ENTRY STV_DEFAULT"
_ZN17fastertransformer12reverse_rollI6__halfEEvPT_PKS2_iiiiiiii:
.text._ZN17fastertransformer12reverse_rollI6__halfEEvPT_PKS2_iiiiiiii:
[----:B------:R-:W-:Y:S08]  /*0000*/  LDC R1, c[0x0][0x37c] ;  /* 0x0000df00ff017b82 */ /* 0x000ff00000000800 */
[----:B------:R-:W0:Y:S01]  /*0010*/  LDC R0, c[0x0][0x39c] ;  /* 0x0000e700ff007b82 */ /* 0x000e220000000800 */
[----:B------:R-:W1:Y:S01]  /*0020*/  S2R R7, SR_CTAID.Y ;  /* 0x0000000000077919 */ /* 0x000e620000002600 */
[----:B------:R-:W2:Y:S01]  /*0030*/  LDCU UR4, c[0x0][0x3a8] ;  /* 0x00007500ff0477ac */ /* 0x000ea20008000800 */
[----:B------:R-:W3:Y:S01]  /*0040*/  S2R R9, SR_CTAID.X ;  /* 0x0000000000097919 */ /* 0x000ee20000002500 */
[----:B------:R-:W4:Y:S04]  /*0050*/  LDCU UR8, c[0x0][0x3ac] ;  /* 0x00007580ff0877ac */ /* 0x000f280008000800 */
[----:B------:R-:W5:Y:S01]  /*0060*/  LDC.64 R2, c[0x0][0x3a0] ;  /* 0x0000e800ff027b82 */ /* 0x000f620000000a00 */
[----:B------:R-:W4:Y:S01]  /*0070*/  LDCU UR5, c[0x0][0x398] ;  /* 0x00007300ff0577ac */ /* 0x000f220008000800 */
[----:B0-----:R-:W-:-:S04]  /*0080*/  IABS R6, R0 ;  /* 0x0000000000067213 */ /* 0x001fc80000000000 */
[----:B------:R-:W0:Y:S01]  /*0090*/  I2F.RP R10, R6 ;  /* 0x00000006000a7306 */ /* 0x000e220000209400 */
[----:B-----5:R-:W-:Y:S02]  /*00a0*/  IABS R21, R3 ;  /* 0x0000000300157213 */ /* 0x020fe40000000000 */
[----:B-1----:R-:W-:-:S05]  /*00b0*/  IABS R17, R7 ;  /* 0x0000000700117213 */ /* 0x002fca0000000000 */
[----:B------:R-:W1:Y:S01]  /*00c0*/  I2F.U32.RP R8, R2 ;  /* 0x0000000200087306 */ /* 0x000e620000209000 */
[----:B---3--:R-:W-:Y:S02]  /*00d0*/  IABS R15, R9 ;  /* 0x00000009000f7213 */ /* 0x008fe40000000000 */
[----:B------:R-:W-:-:S04]  /*00e0*/  LOP3.LUT R16, R3, R0, RZ, 0x3c, !PT ;  /* 0x0000000003107212 */ /* 0x000fc800078e3cff */
[----:B------:R-:W-:Y:S01]  /*00f0*/  ISETP.GE.AND P4, PT, R16, RZ, PT ;  /* 0x000000ff1000720c */ /* 0x000fe20003f86270 */
[----:B0-----:R-:W0:Y:S08]  /*0100*/  MUFU.RCP R10, R10 ;  /* 0x0000000a000a7308 */ /* 0x001e300000001000 */
[----:B------:R-:W3:Y:S08]  /*0110*/  I2F.U32.RP R12, R3 ;  /* 0x00000003000c7306 */ /* 0x000ef00000209000 */
[----:B-1----:R-:W1:Y:S01]  /*0120*/  MUFU.RCP R8, R8 ;  /* 0x0000000800087308 */ /* 0x002e620000001000 */
[----:B0-----:R-:W-:-:S07]  /*0130*/  VIADD R4, R10, 0xffffffe ;  /* 0x0ffffffe0a047836 */ /* 0x001fce0000000000 */
[----:B------:R0:W5:Y:S08]  /*0140*/  F2I.FTZ.U32.TRUNC.NTZ R5, R4 ;  /* 0x0000000400057305 */ /* 0x000170000021f000 */
[----:B---3--:R-:W3:Y:S01]  /*0150*/  MUFU.RCP R12, R12 ;  /* 0x0000000c000c7308 */ /* 0x008ee20000001000 */
[----:B0-----:R-:W-:Y:S01]  /*0160*/  IMAD.MOV.U32 R4, RZ, RZ, RZ ;  /* 0x000000ffff047224 */ /* 0x001fe200078e00ff */
[----:B-1----:R-:W-:-:S02]  /*0170*/  IADD3 R10, PT, PT, R8, 0xffffffe, RZ ;  /* 0x0ffffffe080a7810 */ /* 0x002fc40007ffe0ff */
[----:B------:R-:W-:Y:S01]  /*0180*/  LOP3.LUT R8, R7, R0, RZ, 0x3c, !PT ;  /* 0x0000000007087212 */ /* 0x000fe200078e3cff */
[----:B-----5:R-:W-:-:S03]  /*0190*/  IMAD.MOV R13, RZ, RZ, -R5 ;  /* 0x000000ffff0d7224 */ /* 0x020fc600078e0a05 */
[----:B------:R-:W0:Y:S01]  /*01a0*/  F2I.FTZ.U32.TRUNC.NTZ R11, R10 ;  /* 0x0000000a000b7305 */ /* 0x000e22000021f000 */
[----:B------:R-:W-:Y:S01]  /*01b0*/  ISETP.GE.AND P0, PT, R8, RZ, PT ;  /* 0x000000ff0800720c */ /* 0x000fe20003f06270 */
[----:B------:R-:W-:-:S04]  /*01c0*/  IMAD R13, R13, R6, RZ ;  /* 0x000000060d0d7224 */ /* 0x000fc800078e02ff */
[----:B------:R-:W-:Y:S01]  /*01d0*/  IMAD.HI.U32 R4, R5, R13, R4 ;  /* 0x0000000d05047227 */ /* 0x000fe200078e0004 */
[----:B---3--:R-:W-:-:S05]  /*01e0*/  IADD3 R5, PT, PT, R12, 0xffffffe, RZ ;  /* 0x0ffffffe0c057810 */ /* 0x008fca0007ffe0ff */
[C---:B------:R-:W-:Y:S01]  /*01f0*/  IMAD.HI.U32 R13, R4.reuse, R17, RZ ;  /* 0x00000011040d7227 */ /* 0x040fe200078e00ff */
[----:B------:R-:W1:Y:S01]  /*0200*/  F2I.FTZ.U32.TRUNC.NTZ R5, R5 ;  /* 0x0000000500057305 */ /* 0x000e62000021f000 */
[----:B0-----:R-:W-:Y:S02]  /*0210*/  IADD3 R19, PT, PT, RZ, -R11, RZ ;  /* 0x8000000bff137210 */ /* 0x001fe40007ffe0ff */
[----:B------:R-:W-:Y:S02]  /*0220*/  IMAD.MOV R10, RZ, RZ, -R13 ;  /* 0x000000ffff0a7224 */ /* 0x000fe400078e0a0d */
[----:B------:R-:W-:-:S04]  /*0230*/  IMAD.HI.U32 R12, R4, R15, RZ ;  /* 0x0000000f040c7227 */ /* 0x000fc800078e00ff */
[C---:B------:R-:W-:Y:S02]  /*0240*/  IMAD R17, R6.reuse, R10, R17 ;  /* 0x0000000a06117224 */ /* 0x040fe400078e0211 */
[----:B------:R-:W-:Y:S02]  /*0250*/  IMAD.MOV R8, RZ, RZ, -R12 ;  /* 0x000000ffff087224 */ /* 0x000fe400078e0a0c */
[----:B------:R-:W-:Y:S01]  /*0260*/  IMAD R19, R19, R2, RZ ;  /* 0x0000000213137224 */ /* 0x000fe200078e02ff */
[C---:B------:R-:W-:Y:S01]  /*0270*/  ISETP.GT.U32.AND P3, PT, R6.reuse, R17, PT ;  /* 0x000000110600720c */ /* 0x040fe20003f64070 */
[----:B------:R-:W-:Y:S01]  /*0280*/  IMAD R15, R6, R8, R15 ;  /* 0x00000008060f7224 */ /* 0x000fe200078e020f */
[----:B-1----:R-:W-:Y:S01]  /*0290*/  IADD3 R14, PT, PT, RZ, -R5, RZ ;  /* 0x80000005ff0e7210 */ /* 0x002fe20007ffe0ff */
[----:B------:R-:W-:Y:S02]  /*02a0*/  IMAD.MOV.U32 R10, RZ, RZ, RZ ;  /* 0x000000ffff0a7224 */ /* 0x000fe400078e00ff */
[----:B------:R-:W-:Y:S01]  /*02b0*/  IMAD.HI.U32 R8, R4, R21, RZ ;  /* 0x0000001504087227 */ /* 0x000fe200078e00ff */
[----:B------:R-:W-:-:S03]  /*02c0*/  ISETP.GT.U32.AND P6, PT, R6, R15, PT ;  /* 0x0000000f0600720c */ /* 0x000fc60003fc4070 */
[----:B------:R-:W-:Y:S01]  /*02d0*/  IMAD.HI.U32 R10, R11, R19, R10 ;  /* 0x000000130b0a7227 */ /* 0x000fe200078e000a */
[----:B--2---:R-:W-:-:S03]  /*02e0*/  IADD3 R11, PT, PT, R7, UR4, RZ ;  /* 0x00000004070b7c10 */ /* 0x004fc6000fffe0ff */
[----:B------:R-:W-:Y:S01]  /*02f0*/  IMAD R19, R14, R3, RZ ;  /* 0x000000030e137224 */ /* 0x000fe200078e02ff */
[----:B------:R-:W-:Y:S01]  /*0300*/  IADD3 R14, PT, PT, -R8, RZ, RZ ;  /* 0x000000ff080e7210 */ /* 0x000fe20007ffe1ff */
[----:B------:R-:W-:Y:S01]  /*0310*/  IMAD.MOV.U32 R4, RZ, RZ, RZ ;  /* 0x000000ffff047224 */ /* 0x000fe200078e00ff */
[----:B------:R-:W-:Y:S01]  /*0320*/  @!P3 IADD3 R13, PT, PT, R13, 0x1, RZ ;  /* 0x000000010d0db810 */ /* 0x000fe20007ffe0ff */
[----:B------:R-:W-:Y:S02]  /*0330*/  @!P3 IMAD.IADD R17, R17, 0x1, -R6 ;  /* 0x000000011111b824 */ /* 0x000fe400078e0a06 */
[----:B------:R-:W-:Y:S01]  /*0340*/  IMAD.HI.U32 R5, R5, R19, R4 ;  /* 0x0000001305057227 */ /* 0x000fe200078e0004 */
[----:B------:R-:W-:Y:S01]  /*0350*/  IADD3 R4, PT, PT, R9, UR4, RZ ;  /* 0x0000000409047c10 */ /* 0x000fe2000fffe0ff */
[----:B------:R-:W0:Y:S01]  /*0360*/  S2UR UR4, SR_CTAID.Z ;  /* 0x00000000000479c3 */ /* 0x000e220000002700 */
[----:B------:R-:W-:Y:S01]  /*0370*/  ISETP.GE.U32.AND P5, PT, R17, R6, PT ;  /* 0x000000061100720c */ /* 0x000fe20003fa6070 */
[----:B------:R-:W-:Y:S01]  /*0380*/  IMAD R19, R6, R14, R21 ;  /* 0x0000000e06137224 */ /* 0x000fe200078e0215 */
[----:B------:R-:W-:Y:S01]  /*0390*/  LOP3.LUT R14, R9, R0, RZ, 0x3c, !PT ;  /* 0x00000000090e7212 */ /* 0x000fe200078e3cff */
[----:B------:R-:W-:Y:S01]  /*03a0*/  IMAD.HI.U32 R10, R10, R11, RZ ;  /* 0x0000000b0a0a7227 */ /* 0x000fe200078e00ff */
[----:B------:R-:W-:-:S02]  /*03b0*/  @!P6 IADD3 R15, PT, PT, R15, -R6, RZ ;  /* 0x800000060f0fe210 */ /* 0x000fc40007ffe0ff */
[----:B------:R-:W-:Y:S01]  /*03c0*/  ISETP.GT.U32.AND P1, PT, R6, R19, PT ;  /* 0x000000130600720c */ /* 0x000fe20003f24070 */
[----:B------:R-:W-:Y:S01]  /*03d0*/  IMAD.HI.U32 R5, R5, R4, RZ ;  /* 0x0000000405057227 */ /* 0x000fe200078e00ff */
[----:B------:R-:W-:Y:S02]  /*03e0*/  ISETP.GE.AND P2, PT, R14, RZ, PT ;  /* 0x000000ff0e00720c */ /* 0x000fe40003f46270 */
[----:B------:R-:W-:Y:S01]  /*03f0*/  ISETP.GE.U32.AND P3, PT, R15, R6, PT ;  /* 0x000000060f00720c */ /* 0x000fe20003f66070 */
[----:B------:R-:W-:Y:S01]  /*0400*/  IMAD.MOV R10, RZ, RZ, -R10 ;  /* 0x000000ffff0a7224 */ /* 0x000fe200078e0a0a */
[----:B------:R-:W0:Y:S01]  /*0410*/  LDC R15, c[0x0][0x394] ;  /* 0x0000e500ff0f7b82 */ /* 0x000e220000000800 */
[----:B------:R-:W-:Y:S02]  /*0420*/  IMAD.MOV R14, RZ, RZ, -R5 ;  /* 0x000000ffff0e7224 */ /* 0x000fe400078e0a05 */
[----:B------:R-:W-:Y:S02]  /*0430*/  IMAD R5, R2, R10, R11 ;  /* 0x0000000a02057224 */ /* 0x000fe400078e020b */
[----:B------:R-:W-:-:S02]  /*0440*/  IMAD R10, R3, R14, R4 ;  /* 0x0000000e030a7224 */ /* 0x000fc400078e0204 */
[----:B------:R-:W4:Y:S01]  /*0450*/  S2R R4, SR_TID.X ;  /* 0x0000000000047919 */ /* 0x000f220000002100 */
[----:B------:R-:W-:Y:S01]  /*0460*/  @!P1 IADD3 R19, PT, PT, R19, -R6, RZ ;  /* 0x8000000613139210 */ /* 0x000fe20007ffe0ff */
[----:B------:R-:W-:Y:S01]  /*0470*/  @P5 VIADD R13, R13, 0x1 ;  /* 0x000000010d0d5836 */ /* 0x000fe20000000000 */
[----:B------:R-:W-:Y:S01]  /*0480*/  ISETP.GE.U32.AND P5, PT, R5, R2, PT ;  /* 0x000000020500720c */ /* 0x000fe20003fa6070 */
[----:B------:R-:W-:Y:S01]  /*0490*/  @!P6 VIADD R12, R12, 0x1 ;  /* 0x000000010c0ce836 */ /* 0x000fe20000000000 */
[----:B------:R-:W-:Y:S01]  /*04a0*/  ISETP.GE.U32.AND P6, PT, R19, R6, PT ;  /* 0x000000061300720c */ /* 0x000fe20003fc6070 */
[----:B------:R-:W-:Y:S01]  /*04b0*/  @!P0 IMAD.MOV R13, RZ, RZ, -R13 ;  /* 0x000000ffff0d8224 */ /* 0x000fe200078e0a0d */
[----:B------:R-:W-:Y:S02]  /*04c0*/  @!P1 IADD3 R8, PT, PT, R8, 0x1, RZ ;  /* 0x0000000108089810 */ /* 0x000fe40007ffe0ff */
[----:B------:R-:W-:Y:S02]  /*04d0*/  @P3 IADD3 R12, PT, PT, R12, 0x1, RZ ;  /* 0x000000010c0c3810 */ /* 0x000fe40007ffe0ff */
[----:B------:R-:W-:-:S02]  /*04e0*/  ISETP.NE.AND P3, PT, R0, RZ, PT ;  /* 0x000000ff0000720c */ /* 0x000fc40003f65270 */
[----:B------:R-:W-:Y:S02]  /*04f0*/  LOP3.LUT R6, RZ, R0, RZ, 0x33, !PT ;  /* 0x00000000ff067212 */ /* 0x000fe400078e33ff */
[----:B------:R-:W-:Y:S01]  /*0500*/  @!P2 IADD3 R12, PT, PT, -R12, RZ, RZ ;  /* 0x000000ff0c0ca210 */ /* 0x000fe20007ffe1ff */
[----:B------:R-:W-:Y:S01]  /*0510*/  @P5 IMAD.IADD R5, R5, 0x1, -R2 ;  /* 0x0000000105055824 */ /* 0x000fe200078e0a02 */
[----:B------:R-:W-:Y:S01]  /*0520*/  ISETP.NE.U32.AND P1, PT, R2, RZ, PT ;  /* 0x000000ff0200720c */ /* 0x000fe20003f25070 */
[----:B------:R-:W-:Y:S01]  /*0530*/  @P6 VIADD R8, R8, 0x1 ;  /* 0x0000000108086836 */ /* 0x000fe20000000000 */
[C---:B------:R-:W-:Y:S02]  /*0540*/  SEL R17, R6.reuse, R13, !P3 ;  /* 0x0000000d06117207 */ /* 0x040fe40005800000 */
[----:B------:R-:W-:Y:S02]  /*0550*/  ISETP.GE.U32.AND P0, PT, R5, R2, PT ;  /* 0x000000020500720c */ /* 0x000fe40003f06070 */
[----:B------:R-:W-:-:S02]  /*0560*/  SEL R12, R6, R12, !P3 ;  /* 0x0000000c060c7207 */ /* 0x000fc40005800000 */
[----:B------:R-:W-:Y:S02]  /*0570*/  @!P4 IADD3 R8, PT, PT, -R8, RZ, RZ ;  /* 0x000000ff0808c210 */ /* 0x000fe40007ffe1ff */
[----:B------:R-:W-:Y:S01]  /*0580*/  ISETP.GE.U32.AND P2, PT, R10, R3, PT ;  /* 0x000000030a00720c */ /* 0x000fe20003f46070 */
[--C-:B------:R-:W-:Y:S01]  /*0590*/  IMAD.MOV R13, RZ, RZ, -R12.reuse ;  /* 0x000000ffff0d7224 */ /* 0x100fe200078e0a0c */
[----:B------:R-:W-:Y:S01]  /*05a0*/  IADD3 R11, PT, PT, -R17, RZ, RZ ;  /* 0x000000ff110b7210 */ /* 0x000fe20007ffe1ff */
[----:B0-----:R-:W-:Y:S01]  /*05b0*/  IMAD R12, R15, UR4, R12 ;  /* 0x000000040f0c7c24 */ /* 0x001fe2000f8e020c */
[----:B------:R-:W-:Y:S01]  /*05c0*/  SEL R6, R6, R8, !P3 ;  /* 0x0000000806067207 */ /* 0x000fe20005800000 */
[----:B------:R-:W-:Y:S01]  /*05d0*/  IMAD R9, R0, R13, R9 ;  /* 0x0000000d00097224 */ /* 0x000fe200078e0209 */
[----:B----4-:R-:W-:Y:S01]  /*05e0*/  ISETP.GE.AND P3, PT, R4, UR8, PT ;  /* 0x0000000804007c0c */ /* 0x010fe2000bf66270 */
[----:B------:R-:W-:Y:S02]  /*05f0*/  IMAD R7, R0, R11, R7 ;  /* 0x0000000b00077224 */ /* 0x000fe400078e0207 */
[----:B------:R-:W-:Y:S01]  /*0600*/  @P0 IMAD.IADD R5, R5, 0x1, -R2 ;  /* 0x0000000105050824 */ /* 0x000fe200078e0a02 */
[----:B------:R-:W-:Y:S01]  /*0610*/  @!P1 LOP3.LUT R5, RZ, R2, RZ, 0x33, !PT ;  /* 0x00000002ff059212 */ /* 0x000fe200078e33ff */
[----:B------:R-:W-:Y:S01]  /*0620*/  IMAD R7, R7, R0, R9 ;  /* 0x0000000007077224 */ /* 0x000fe200078e0209 */
[----:B------:R-:W-:Y:S01]  /*0630*/  ISETP.NE.U32.AND P1, PT, R3, RZ, PT ;  /* 0x000000ff0300720c */ /* 0x000fe20003f25070 */
[----:B------:R-:W-:Y:S01]  /*0640*/  IMAD R12, R17, R6, R12 ;  /* 0x00000006110c7224 */ /* 0x000fe200078e020c */
[----:B------:R-:W-:Y:S01]  /*0650*/  @P2 IADD3 R10, PT, PT, R10, -R3, RZ ;  /* 0x800000030a0a2210 */ /* 0x000fe20007ffe0ff */
[----:B------:R-:W-:-:S02]  /*0660*/  IMAD R2, R2, UR4, R5 ;  /* 0x0000000402027c24 */ /* 0x000fc4000f8e0205 */
[----:B------:R-:W-:Y:S01]  /*0670*/  IMAD R12, R12, UR5, R7 ;  /* 0x000000050c0c7c24 */ /* 0x000fe2000f8e0207 */
[----:B------:R-:W-:Y:S01]  /*0680*/  ISETP.GE.U32.AND P0, PT, R10, R3, PT ;  /* 0x000000030a00720c */ /* 0x000fe20003f06070 */
[----:B------:R-:W-:-:S12]  /*0690*/  @P3 EXIT ;  /* 0x000000000000394d */ /* 0x000fd80003800000 */
[----:B------:R-:W0:Y:S01]  /*06a0*/  LDC.64 R6, c[0x0][0x380] ;  /* 0x0000e000ff067b82 */ /* 0x000e220000000a00 */
[----:B------:R-:W-:Y:S01]  /*06b0*/  @P0 IMAD.IADD R10, R10, 0x1, -R3 ;  /* 0x000000010a0a0824 */ /* 0x000fe200078e0a03 */
[----:B------:R-:W-:Y:S01]  /*06c0*/  @!P1 LOP3.LUT R10, RZ, R3, RZ, 0x33, !PT ;  /* 0x00000003ff0a9212 */ /* 0x000fe200078e33ff */
[----:B------:R-:W1:Y:S01]  /*06d0*/  LDCU UR4, c[0x0][0x360] ;  /* 0x00006c00ff0477ac */ /* 0x000e620008000800 */
[----:B------:R-:W-:-:S03]  /*06e0*/  MOV R11, R4 ;  /* 0x00000004000b7202 */ /* 0x000fc60000000f00 */
[----:B------:R-:W-:Y:S01]  /*06f0*/  IMAD R10, R2, R3, R10 ;  /* 0x00000003020a7224 */ /* 0x000fe200078e020a */
[----:B------:R-:W2:Y:S01]  /*0700*/  LDC.64 R8, c[0x0][0x388] ;  /* 0x0000e200ff087b82 */ /* 0x000ea20000000a00 */
[----:B------:R-:W3:Y:S05]  /*0710*/  LDCU.64 UR6, c[0x0][0x358] ;  /* 0x00006b00ff0677ac */ /* 0x000eea0008000a00 */
.L_x_0:
[----:B----4-:R-:W-:-:S04]  /*0720*/  IMAD R5, R12, UR8, R11 ;  /* 0x000000080c057c24 */ /* 0x010fc8000f8e020b */
[----:B--2---:R-:W-:-:S06]  /*0730*/  IMAD.WIDE R4, R5, 0x2, R8 ;  /* 0x0000000205047825 */ /* 0x004fcc00078e0208 */
[----:B---3--:R-:W2:Y:S01]  /*0740*/  LDG.E.U16 R5, desc[UR6][R4.64] ;  /* 0x0000000604057981 */ /* 0x008ea2000c1e1500 */
[----:B------:R-:W-:Y:S02]  /*0750*/  IMAD R3, R10, UR8, R11 ;  /* 0x000000080a037c24 */ /* 0x000fe4000f8e020b */
[----:B-1----:R-:W-:Y:S02]  /*0760*/  VIADD R11, R11, UR4 ;  /* 0x000000040b0b7c36 */ /* 0x002fe40008000000 */
[----:B0-----:R-:W-:-:S03]  /*0770*/  IMAD.WIDE R2, R3, 0x2, R6 ;  /* 0x0000000203027825 */ /* 0x001fc600078e0206 */
[----:B------:R-:W-:Y:S02]  /*0780*/  ISETP.GE.AND P0, PT, R11, UR8, PT ;  /* 0x000000080b007c0c */ /* 0x000fe4000bf06270 */
[----:B--2---:R4:W-:Y:S11]  /*0790*/  STG.E.U16 desc[UR6][R2.64], R5 ;  /* 0x0000000502007986 */ /* 0x0049f6000c101506 */
[----:B------:R-:W-:Y:S05]  /*07a0*/  @!P0 BRA `(.L_x_0) ;  /* 0xfffffffc00dc8947 */ /* 0x000fea000383ffff */
[----:B------:R-:W-:Y:S05]  /*07b0*/  EXIT ;  /* 0x000000000000794d */ /* 0x000fea0003800000 */
.L_x_1:
[----:B------:R-:W-:-:S00]  /*07c0*/  BRA `(.L_x_1) ;  /* 0xfffffffc00fc7947 */ /* 0x000fc0000383ffff */
[----:B------:R-:W-:-:S00]  /*07d0*/  NOP ;  /* 0x0000000000007918 */ /* 0x000fc00000000000 */
        /* <DEDUP_REMOVED lines=10> */
.L_x_7:


//--------------------- .text._ZN17fastertransformer12reverse_rollIfEEvPT_PKS1_iiiiiiii --------------------------
	.section	.text._ZN17fastertransformer12reverse_rollIfEEvPT_PKS1_iiiiiiii,"ax",@progbits
	.align	128
        .global         _ZN17fastertransformer12reverse_rollIfEEvPT_PKS1_iiiiiiii
        .type           _ZN17fastertransformer12reverse_rollIfEEvPT_PKS1_iiiiiiii,@function
        .size           _ZN17fastertransformer12reverse_rollIfEEvPT_PKS1_iiiiiiii,(.L_x_8 - _ZN17fastertransformer12reverse_rollIfEEvPT_PKS1_iiiiiiii)
        .other          _ZN17fastertransformer12reverse_rollIfEEvPT_PKS1_iiiiiiii,@"STO_CUDA_ENTRY STV_DEFAULT"
_ZN17fastertransformer12reverse_rollIfEEvPT_PKS1_iiiiiiii:
.text._ZN17fastertransformer12reverse_rollIfEEvPT_PKS1_iiiiiiii:
        /* <DEDUP_REMOVED lines=114> */
.L_x_2:
[----:B----4-:R-:W-:-:S04]  /*0720*/  IMAD R3, R12, UR8, R11 ;  /* 0x000000080c037c24 */ /* 0x010fc8000f8e020b */
[----:B--2---:R-:W-:-:S06]  /*0730*/  IMAD.WIDE R2, R3, 0x4, R6 ;  /* 0x0000000403027825 */ /* 0x004fcc00078e0206 */
[----:B---3--:R-:W2:Y:S01]  /*0740*/  LDG.E R3, desc[UR6][R2.64] ;  /* 0x0000000602037981 */ /* 0x008ea2000c1e1900 */
[----:B------:R-:W-:Y:S02]  /*0750*/  IMAD R5, R10, UR8, R11 ;  /* 0x000000080a057c24 */ /* 0x000fe4000f8e020b */
[----:B-1----:R-:W-:Y:S02]  /*0760*/  VIADD R11, R11, UR4 ;  /* 0x000000040b0b7c36 */ /* 0x002fe40008000000 */
[----:B0-----:R-:W-:-:S03]  /*0770*/  IMAD.WIDE R4, R5, 0x4, R8 ;  /* 0x0000000405047825 */ /* 0x001fc600078e0208 */
[----:B------:R-:W-:Y:S02]  /*0780*/  ISETP.GE.AND P0, PT, R11, UR8, PT ;  /* 0x000000080b007c0c */ /* 0x000fe4000bf06270 */
[----:B--2---:R4:W-:Y:S11]  /*0790*/  STG.E desc[UR6][R4.64], R3 ;  /* 0x0000000304007986 */ /* 0x0049f6000c101906 */
[----:B------:R-:W-:Y:S05]  /*07a0*/  @!P0 BRA `(.L_x_2) ;  /* 0xfffffffc00dc8947 */ /* 0x000fea000383ffff */
[----:B------:R-:W-:Y:S05]  /*07b0*/  EXIT ;  /* 0x000000000000794d */ /* 0x000fea0003800000 */
.L_x_3:
        /* <DEDUP_REMOVED lines=12> */
.L_x_8:


//--------------------- .text._ZN17fastertransformer12reverse_rollI7__half2EEvPT_PKS2_iiiiiiii --------------------------
	.section	.text._ZN17fastertransformer12reverse_rollI7__half2EEvPT_PKS2_iiiiiiii,"ax",@progbits
	.align	128
        .global         _ZN17fastertransformer12reverse_rollI7__half2EEvPT_PKS2_iiiiiiii
        .type           _ZN17fastertransformer12reverse_rollI7__half2EEvPT_PKS2_iiiiiiii,@function
        .size           _ZN17fastertransformer12reverse_rollI7__half2EEvPT_PKS2_iiiiiiii,(.L_x_9 - _ZN17fastertransformer12reverse_rollI7__half2EEvPT_PKS2_iiiiiiii)
        .other          _ZN17fastertransformer12reverse_rollI7__half2EEvPT_PKS2_iiiiiiii,@"STO_CUDA_ENTRY STV_DEFAULT"
_ZN17fastertransformer12reverse_rollI7__half2EEvPT_PKS2_iiiiiiii:
.text._ZN17fastertransformer12reverse_rollI7__half2EEvPT_PKS2_iiiiiiii:
        /* <DEDUP_REMOVED lines=114> */
.L_x_4:
        /* <DEDUP_REMOVED lines=10> */
.L_x_5:
        /* <DEDUP_REMOVED lines=12> */
.L_x_9:


//--------------------- .text._ZN17fastertransformer18reverse_roll_col32EPaPKaiiiiiiii --------------------------
	.section	.text._ZN17fastertransformer18reverse_roll_col32EPaPKaiiiiiiii,"ax",@progbits
	.align	128
        .global         _ZN17fastertransformer18reverse_roll_col32EPaPKaiiiiiiii
        .type           _ZN17fastertransformer18reverse_roll_col32EPaPKaiiiiiiii,@function
        .size           _ZN17fastertransformer18reverse_roll_col32EPaPKaiiiiiiii,(.L_x_10 - _ZN17fastertransformer18reverse_roll_col32EPaPKaiiiiiiii)
        .other          _ZN17fastertransformer18reverse_roll_col32EPaPKaiiiiiiii,@"STO_CUDA_ENTRY STV_DEFAULT"
_ZN17fastertransformer18reverse_roll_col32EPaPKaiiiiiiii:
.text._ZN17fastertransformer18reverse_roll_col32EPaPKaiiiiiiii:
[----:B------:R-:W-:Y:S01]  /*0000*/  LDC R1, c[0x0][0x37c] ;  /* 0x0000df00ff017b82 */ /* 0x000fe20000000800 */
[----:B------:R-:W0:Y:S07]  /*0010*/  S2R R10, SR_CTAID.Y ;  /* 0x00000000000a7919 */ /* 0x000e2e0000002600 */
[----:B------:R-:W1:Y:S01]  /*0020*/  LDC.64 R2, c[0x0][0x3a0] ;  /* 0x0000e800ff027b82 */ /* 0x000e620000000a00 */
[----:B------:R-:W0:Y:S01]  /*0030*/  S2R R5, SR_TID.Y ;  /* 0x0000000000057919 */ /* 0x000e220000002200 */
[----:B-1----:R-:W-:-:S02]  /*0040*/  IMAD R8, R3, R2, RZ ;  /* 0x0000000203087224 */ /* 0x002fc400078e02ff */
[----:B0-----:R-:W-:-:S05]  /*0050*/  IMAD R10, R10, 0x20, R5 ;  /* 0x000000200a0a7824 */ /* 0x001fca00078e0205 */
[----:B------:R-:W-:-:S13]  /*0060*/  ISETP.GE.AND P0, PT, R10, R8, PT ;  /* 0x000000080a00720c */ /* 0x000fda0003f06270 */
[----:B------:R-:W-:Y:S05]  /*0070*/  @P0 EXIT ;  /* 0x000000000000094d */ /* 0x000fea0003800000 */
[----:B------:R-:W-:Y:S01]  /*0080*/  IABS R6, R3 ;  /* 0x0000000300067213 */ /* 0x000fe20000000000 */
[----:B------:R-:W0:Y:S01]  /*0090*/  LDC R12, c[0x0][0x39c] ;  /* 0x0000e700ff0c7b82 */ /* 0x000e220000000800 */
[----:B------:R-:W-:Y:S01]  /*00a0*/  IABS R9, R10 ;  /* 0x0000000a00097213 */ /* 0x000fe20000000000 */
[----:B------:R-:W1:Y:S01]  /*00b0*/  S2R R20, SR_TID.X ;  /* 0x0000000000147919 */ /* 0x000e620000002100 */
[----:B------:R-:W2:Y:S01]  /*00c0*/  I2F.RP R0, R6 ;  /* 0x0000000600007306 */ /* 0x000ea20000209400 */
[----:B------:R-:W3:Y:S04]  /*00d0*/  LDCU UR5, c[0x0][0x398] ;  /* 0x00007300ff0577ac */ /* 0x000ee80008000800 */
[----:B------:R-:W4:Y:S01]  /*00e0*/  S2UR UR4, SR_CTAID.Z ;  /* 0x00000000000479c3 */ /* 0x000f220000002700 */
[----:B------:R-:W5:Y:S02]  /*00f0*/  LDCU.64 UR6, c[0x0][0x358] ;  /* 0x00006b00ff0677ac */ /* 0x000f640008000a00 */
[----:B--2---:R-:W2:Y:S01]  /*0100*/  MUFU.RCP R0, R0 ;  /* 0x0000000000007308 */ /* 0x004ea20000001000 */
[----:B-1----:R-:W-:Y:S01]  /*0110*/  SHF.L.U32 R20, R20, 0x2, RZ ;  /* 0x0000000214147819 */ /* 0x002fe200000006ff */
[----:B--2---:R-:W-:-:S06]  /*0120*/  VIADD R4, R0, 0xffffffe ;  /* 0x0ffffffe00047836 */ /* 0x004fcc0000000000 */
[----:B------:R1:W2:Y:S02]  /*0130*/  F2I.FTZ.U32.TRUNC.NTZ R5, R4 ;  /* 0x0000000400057305 */ /* 0x0002a4000021f000 */
[----:B-1----:R-:W-:Y:S01]  /*0140*/  IMAD.MOV.U32 R4, RZ, RZ, RZ ;  /* 0x000000ffff047224 */ /* 0x002fe200078e00ff */
[----:B--2---:R-:W-:-:S05]  /*0150*/  IADD3 R7, PT, PT, RZ, -R5, RZ ;  /* 0x80000005ff077210 */ /* 0x004fca0007ffe0ff */
[----:B------:R-:W-:-:S04]  /*0160*/  IMAD R7, R7, R6, RZ ;  /* 0x0000000607077224 */ /* 0x000fc800078e02ff */
[----:B------:R-:W-:Y:S01]  /*0170*/  IMAD.HI.U32 R7, R5, R7, R4 ;  /* 0x0000000705077227 */ /* 0x000fe200078e0004 */
[----:B0-----:R-:W-:-:S04]  /*0180*/  IABS R5, R12 ;  /* 0x0000000c00057213 */ /* 0x001fc80000000000 */
[----:B------:R-:W0:Y:S01]  /*0190*/  I2F.RP R11, R5 ;  /* 0x00000005000b7306 */ /* 0x000e220000209400 */
[----:B------:R-:W-:-:S04]  /*01a0*/  IMAD.HI.U32 R0, R7, R9, RZ ;  /* 0x0000000907007227 */ /* 0x000fc800078e00ff */
[----:B------:R-:W-:-:S04]  /*01b0*/  IMAD.MOV R4, RZ, RZ, -R0 ;  /* 0x000000ffff047224 */ /* 0x000fc800078e0a00 */
[----:B------:R-:W-:Y:S01]  /*01c0*/  IMAD R9, R6, R4, R9 ;  /* 0x0000000406097224 */ /* 0x000fe200078e0209 */
[----:B------:R-:W-:-:S04]  /*01d0*/  LOP3.LUT R4, R10, R3, RZ, 0x3c, !PT ;  /* 0x000000030a047212 */ /* 0x000fc800078e3cff */
[----:B------:R-:W-:Y:S01]  /*01e0*/  ISETP.GT.U32.AND P1, PT, R6, R9, PT ;  /* 0x000000090600720c */ /* 0x000fe20003f24070 */
[----:B0-----:R-:W0:Y:S01]  /*01f0*/  MUFU.RCP R11, R11 ;  /* 0x0000000b000b7308 */ /* 0x001e220000001000 */
[----:B------:R-:W-:-:S11]  /*0200*/  ISETP.GE.AND P2, PT, R4, RZ, PT ;  /* 0x000000ff0400720c */ /* 0x000fd60003f46270 */
[----:B------:R-:W-:Y:S01]  /*0210*/  @!P1 IADD3 R9, PT, PT, R9, -R6, RZ ;  /* 0x8000000609099210 */ /* 0x000fe20007ffe0ff */
[----:B------:R-:W-:-:S03]  /*0220*/  @!P1 VIADD R0, R0, 0x1 ;  /* 0x0000000100009836 */ /* 0x000fc60000000000 */
[----:B------:R-:W-:Y:S01]  /*0230*/  ISETP.GE.U32.AND P0, PT, R9, R6, PT ;  /* 0x000000060900720c */ /* 0x000fe20003f06070 */
[----:B0-----:R-:W-:-:S04]  /*0240*/  VIADD R14, R11, 0xffffffe ;  /* 0x0ffffffe0b0e7836 */ /* 0x001fc80000000000 */
[----:B------:R0:W1:Y:S08]  /*0250*/  F2I.FTZ.U32.TRUNC.NTZ R15, R14 ;  /* 0x0000000e000f7305 */ /* 0x000070000021f000 */
[----:B------:R-:W-:Y:S01]  /*0260*/  @P0 IADD3 R0, PT, PT, R0, 0x1, RZ ;  /* 0x0000000100000810 */ /* 0x000fe20007ffe0ff */
[----:B0-----:R-:W-:Y:S01]  /*0270*/  IMAD.MOV.U32 R14, RZ, RZ, RZ ;  /* 0x000000ffff0e7224 */ /* 0x001fe200078e00ff */
[----:B------:R-:W-:-:S03]  /*0280*/  ISETP.NE.AND P0, PT, R3, RZ, PT ;  /* 0x000000ff0300720c */ /* 0x000fc60003f05270 */
[----:B------:R-:W-:Y:S01]  /*0290*/  IMAD.MOV.U32 R9, RZ, RZ, R0 ;  /* 0x000000ffff097224 */ /* 0x000fe200078e0000 */
[----:B------:R-:W-:Y:S02]  /*02a0*/  LOP3.LUT R0, RZ, R3, RZ, 0x33, !PT ;  /* 0x00000003ff007212 */ /* 0x000fe400078e33ff */
[----:B-1----:R-:W-:Y:S01]  /*02b0*/  IADD3 R16, PT, PT, RZ, -R15, RZ ;  /* 0x8000000fff107210 */ /* 0x002fe20007ffe0ff */
[----:B------:R-:W-:-:S04]  /*02c0*/  @!P2 IMAD.MOV R9, RZ, RZ, -R9 ;  /* 0x000000ffff09a224 */ /* 0x000fc800078e0a09 */
[----:B------:R-:W-:Y:S01]  /*02d0*/  IMAD R13, R16, R5, RZ ;  /* 0x00000005100d7224 */ /* 0x000fe200078e02ff */
[----:B------:R-:W-:-:S03]  /*02e0*/  SEL R9, R0, R9, !P0 ;  /* 0x0000000900097207 */ /* 0x000fc60004000000 */
[----:B------:R-:W-:Y:S01]  /*02f0*/  IMAD.HI.U32 R13, R15, R13, R14 ;  /* 0x0000000d0f0d7227 */ /* 0x000fe200078e000e */
[----:B------:R-:W-:-:S03]  /*0300*/  IABS R11, R9 ;  /* 0x00000009000b7213 */ /* 0x000fc60000000000 */
[----:B------:R-:W-:-:S04]  /*0310*/  IMAD.MOV R4, RZ, RZ, -R9 ;  /* 0x000000ffff047224 */ /* 0x000fc800078e0a09 */
[----:B------:R-:W-:Y:S01]  /*0320*/  IMAD R10, R3, R4, R10 ;  /* 0x00000004030a7224 */ /* 0x000fe200078e020a */
[----:B------:R-:W-:-:S04]  /*0330*/  MOV R4, R11 ;  /* 0x0000000b00047202 */ /* 0x000fc80000000f00 */
[----:B------:R-:W-:Y:S01]  /*0340*/  IABS R18, R10 ;  /* 0x0000000a00127213 */ /* 0x000fe20000000000 */
[----:B------:R-:W-:Y:S01]  /*0350*/  IMAD.HI.U32 R11, R13, R4, RZ ;  /* 0x000000040d0b7227 */ /* 0x000fe200078e00ff */
[----:B------:R-:W-:-:S03]  /*0360*/  LOP3.LUT R17, R10, R12, RZ, 0x3c, !PT ;  /* 0x0000000c0a117212 */ /* 0x000fc600078e3cff */
[----:B------:R-:W-:Y:S02]  /*0370*/  IMAD.MOV R14, RZ, RZ, -R11 ;  /* 0x000000ffff0e7224 */ /* 0x000fe400078e0a0b */
[----:B------:R-:W-:-:S04]  /*0380*/  IMAD.HI.U32 R15, R13, R18, RZ ;  /* 0x000000120d0f7227 */ /* 0x000fc800078e00ff */
[----:B------:R-:W-:Y:S02]  /*0390*/  IMAD R4, R5, R14, R4 ;  /* 0x0000000e05047224 */ /* 0x000fe400078e0204 */
[----:B------:R-:W-:-:S03]  /*03a0*/  IMAD.HI.U32 R14, R13, R6, RZ ;  /* 0x000000060d0e7227 */ /* 0x000fc600078e00ff */
[----:B------:R-:W-:Y:S01]  /*03b0*/  ISETP.GT.U32.AND P4, PT, R5, R4, PT ;  /* 0x000000040500720c */ /* 0x000fe20003f84070 */
[----:B------:R-:W-:Y:S01]  /*03c0*/  IMAD.MOV R13, RZ, RZ, -R15 ;  /* 0x000000ffff0d7224 */ /* 0x000fe200078e0a0f */
[----:B------:R-:W-:-:S03]  /*03d0*/  IADD3 R16, PT, PT, -R14, RZ, RZ ;  /* 0x000000ff0e107210 */ /* 0x000fc60007ffe1ff */
[C---:B------:R-:W-:Y:S02]  /*03e0*/  IMAD R18, R5.reuse, R13, R18 ;  /* 0x0000000d05127224 */ /* 0x040fe400078e0212 */
[C---:B------:R-:W-:Y:S01]  /*03f0*/  IMAD R16, R5.reuse, R16, R6 ;  /* 0x0000001005107224 */ /* 0x040fe200078e0206 */
[----:B------:R-:W0:Y:S02]  /*0400*/  S2R R13, SR_CTAID.X ;  /* 0x00000000000d7919 */ /* 0x000e240000002500 */
[C---:B------:R-:W-:Y:S02]  /*0410*/  ISETP.GT.U32.AND P2, PT, R5.reuse, R18, PT ;  /* 0x000000120500720c */ /* 0x040fe40003f44070 */
[----:B------:R-:W-:Y:S01]  /*0420*/  ISETP.GT.U32.AND P1, PT, R5, R16, PT ;  /* 0x000000100500720c */ /* 0x000fe20003f24070 */
[----:B------:R-:W-:Y:S02]  /*0430*/  @!P4 IMAD.IADD R4, R4, 0x1, -R5 ;  /* 0x000000010404c824 */ /* 0x000fe400078e0a05 */
[----:B------:R-:W-:-:S03]  /*0440*/  @!P4 VIADD R11, R11, 0x1 ;  /* 0x000000010b0bc836 */ /* 0x000fc60000000000 */
[----:B------:R-:W-:Y:S02]  /*0450*/  ISETP.GE.U32.AND P6, PT, R4, R5, PT ;  /* 0x000000050400720c */ /* 0x000fe40003fc6070 */
[----:B------:R-:W-:-:S03]  /*0460*/  LOP3.LUT R4, R9, R12, RZ, 0x3c, !PT ;  /* 0x0000000c09047212 */ /* 0x000fc600078e3cff */
[----:B------:R-:W-:Y:S01]  /*0470*/  @!P2 IMAD.IADD R18, R18, 0x1, -R5 ;  /* 0x000000011212a824 */ /* 0x000fe200078e0a05 */
[----:B------:R-:W-:Y:S01]  /*0480*/  ISETP.GE.AND P5, PT, R4, RZ, PT ;  /* 0x000000ff0400720c */ /* 0x000fe20003fa6270 */
[----:B------:R-:W-:Y:S01]  /*0490*/  @!P1 VIADD R14, R14, 0x1 ;  /* 0x000000010e0e9836 */ /* 0x000fe20000000000 */
[-C--:B------:R-:W-:Y:S02]  /*04a0*/  @!P1 IADD3 R16, PT, PT, R16, -R5.reuse, RZ ;  /* 0x8000000510109210 */ /* 0x080fe40007ffe0ff */
[-C--:B------:R-:W-:Y:S02]  /*04b0*/  ISETP.GE.U32.AND P3, PT, R18, R5.reuse, PT ;  /* 0x000000051200720c */ /* 0x080fe40003f66070 */
[----:B------:R-:W-:Y:S01]  /*04c0*/  ISETP.GE.U32.AND P4, PT, R16, R5, PT ;  /* 0x000000051000720c */ /* 0x000fe20003f86070 */
[----:B------:R-:W-:Y:S01]  /*04d0*/  @P6 VIADD R11, R11, 0x1 ;  /* 0x000000010b0b6836 */ /* 0x000fe20000000000 */
[----:B------:R-:W-:Y:S01]  /*04e0*/  ISETP.GE.AND P6, PT, R17, RZ, PT ;  /* 0x000000ff1100720c */ /* 0x000fe20003fc6270 */
[----:B------:R-:W4:Y:S01]  /*04f0*/  LDC.64 R4, c[0x0][0x390] ;  /* 0x0000e400ff047b82 */ /* 0x000f220000000a00 */
[----:B------:R-:W-:-:S02]  /*0500*/  @!P2 IADD3 R15, PT, PT, R15, 0x1, RZ ;  /* 0x000000010f0fa810 */ /* 0x000fc40007ffe0ff */
[-C--:B------:R-:W-:Y:S02]  /*0510*/  LOP3.LUT R16, R3, R12.reuse, RZ, 0x3c, !PT ;  /* 0x0000000c03107212 */ /* 0x080fe400078e3cff */
[----:B------:R-:W-:Y:S02]  /*0520*/  ISETP.NE.AND P2, PT, R12, RZ, PT ;  /* 0x000000ff0c00720c */ /* 0x000fe40003f45270 */
[----:B------:R-:W-:Y:S01]  /*0530*/  @!P5 IADD3 R11, PT, PT, -R11, RZ, RZ ;  /* 0x000000ff0b0bd210 */ /* 0x000fe20007ffe1ff */
[----:B------:R-:W-:Y:S01]  /*0540*/  @P3 VIADD R15, R15, 0x1 ;  /* 0x000000010f0f3836 */ /* 0x000fe20000000000 */
[----:B------:R-:W-:Y:S01]  /*0550*/  ISETP.GE.AND P3, PT, R16, RZ, PT ;  /* 0x000000ff1000720c */ /* 0x000fe20003f66270 */
[----:B------:R-:W-:Y:S01]  /*0560*/  @P4 VIADD R14, R14, 0x1 ;  /* 0x000000010e0e4836 */ /* 0x000fe20000000000 */
[----:B------:R-:W-:Y:S01]  /*0570*/  LOP3.LUT R16, RZ, R12, RZ, 0x33, !PT ;  /* 0x0000000cff107212 */ /* 0x000fe200078e33ff */
[----:B------:R-:W-:Y:S02]  /*0580*/  @!P6 IMAD.MOV R15, RZ, RZ, -R15 ;  /* 0x000000ffff0fe224 */ /* 0x000fe400078e0a0f */
[----:B------:R-:W-:Y:S01]  /*0590*/  IMAD.MOV.U32 R17, RZ, RZ, R14 ;  /* 0x000000ffff117224 */ /* 0x000fe200078e000e */
[C---:B------:R-:W-:Y:S01]  /*05a0*/  SEL R11, R16.reuse, R11, !P2 ;  /* 0x0000000b100b7207 */ /* 0x040fe20005000000 */
[----:B0-----:R-:W-:Y:S01]  /*05b0*/  IMAD R21, R13, 0x20, R20 ;  /* 0x000000200d157824 */ /* 0x001fe200078e0214 */
[----:B------:R-:W-:-:S02]  /*05c0*/  SEL R18, R16, R15, !P2 ;  /* 0x0000000f10127207 */ /* 0x000fc40005000000 */
[----:B------:R-:W0:Y:S01]  /*05d0*/  LDC.64 R14, c[0x0][0x388] ;  /* 0x0000e200ff0e7b82 */ /* 0x000e220000000a00 */
[----:B------:R-:W-:Y:S01]  /*05e0*/  IMAD.MOV R19, RZ, RZ, -R11 ;  /* 0x000000ffff137224 */ /* 0x000fe200078e0a0b */
[----:B------:R-:W-:Y:S01]  /*05f0*/  IADD3 R23, PT, PT, -R18, RZ, RZ ;  /* 0x000000ff12177210 */ /* 0x000fe20007ffe1ff */
[----:B------:R-:W-:Y:S01]  /*0600*/  @!P3 IMAD.MOV R17, RZ, RZ, -R17 ;  /* 0x000000ffff11b224 */ /* 0x000fe200078e0a11 */
[----:B------:R-:W-:Y:S01]  /*0610*/  LOP3.LUT R21, R21, 0xffffffe0, RZ, 0xc0, !PT ;  /* 0xffffffe015157812 */ /* 0x000fe200078ec0ff */
[----:B------:R-:W-:Y:S01]  /*0620*/  IMAD R13, R12, R19, R9 ;  /* 0x000000130c0d7224 */ /* 0x000fe200078e0209 */
[----:B------:R-:W-:Y:S01]  /*0630*/  LOP3.LUT R20, R20, 0x1c, RZ, 0xc0, !PT ;  /* 0x0000001c14147812 */ /* 0x000fe200078ec0ff */
[----:B------:R-:W-:Y:S01]  /*0640*/  IMAD R19, R12, R23, R10 ;  /* 0x000000170c137224 */ /* 0x000fe200078e020a */
[----:B------:R-:W-:Y:S01]  /*0650*/  SEL R16, R16, R17, !P2 ;  /* 0x0000001110107207 */ /* 0x000fe20005000000 */
[----:B----4-:R-:W-:Y:S02]  /*0660*/  IMAD R18, R5, UR4, R18 ;  /* 0x0000000405127c24 */ /* 0x010fe4000f8e0212 */
[----:B------:R-:W-:-:S02]  /*0670*/  IMAD R13, R13, R12, R19 ;  /* 0x0000000c0d0d7224 */ /* 0x000fc400078e0213 */
[----:B------:R-:W-:Y:S02]  /*0680*/  IMAD R21, R21, R4, RZ ;  /* 0x0000000415157224 */ /* 0x000fe400078e02ff */
[----:B------:R-:W-:Y:S02]  /*0690*/  IMAD R18, R11, R16, R18 ;  /* 0x000000100b127224 */ /* 0x000fe400078e0212 */
[----:B------:R-:W-:Y:S02]  /*06a0*/  IMAD R8, R8, R21, R20 ;  /* 0x0000001508087224 */ /* 0x000fe400078e0214 */
[----:B---3--:R-:W-:Y:S01]  /*06b0*/  IMAD R13, R18, UR5, R13 ;  /* 0x00000005120d7c24 */ /* 0x008fe2000f8e020d */
[----:B------:R-:W-:Y:S01]  /*06c0*/  IABS R5, R2 ;  /* 0x0000000200057213 */ /* 0x000fe20000000000 */
[----:B------:R-:W1:Y:S03]  /*06d0*/  LDCU UR5, c[0x0][0x3a8] ;  /* 0x00007500ff0577ac */ /* 0x000e660008000800 */
[----:B------:R-:W-:-:S04]  /*06e0*/  LEA R13, R13, R8, 0x5 ;  /* 0x000000080d0d7211 */ /* 0x000fc800078e28ff */
[----:B------:R-:W-:-:S05]  /*06f0*/  SHF.R.S32.HI R13, RZ, 0x2, R13 ;  /* 0x00000002ff0d7819 */ /* 0x000fca000001140d */
[----:B0-----:R-:W-:-:S05]  /*0700*/  IMAD.WIDE R14, R13, 0x4, R14 ;  /* 0x000000040d0e7825 */ /* 0x001fca00078e020e */
[----:B-----5:R0:W2:Y:S01]  /*0710*/  LDG.E R4, desc[UR6][R14.64] ;  /* 0x000000060e047981 */ /* 0x0200a2000c1e1900 */
[----:B------:R-:W3:Y:S01]  /*0720*/  I2F.RP R11, R5 ;  /* 0x00000005000b7306 */ /* 0x000ee20000209400 */
[----:B-1----:R-:W-:Y:S02]  /*0730*/  VIADD R9, R9, UR5 ;  /* 0x0000000509097c36 */ /* 0x002fe40008000000 */
[----:B0-----:R-:W-:-:S05]  /*0740*/  VIADD R14, R10, UR5 ;  /* 0x000000050a0e7c36 */ /* 0x001fca0008000000 */
[----:B------:R-:W-:Y:S01]  /*0750*/  ISETP.GE.AND P5, PT, R14, RZ, PT ;  /* 0x000000ff0e00720c */ /* 0x000fe20003fa6270 */
[----:B---3--:R-:W0:Y:S02]  /*0760*/  MUFU.RCP R11, R11 ;  /* 0x0000000b000b7308 */ /* 0x008e240000001000 */
[----:B0-----:R-:W-:Y:S01]  /*0770*/  VIADD R12, R11, 0xffffffe ;  /* 0x0ffffffe0b0c7836 */ /* 0x001fe20000000000 */
[----:B------:R-:W-:-:S05]  /*0780*/  IABS R11, R14 ;  /* 0x0000000e000b7213 */ /* 0x000fca0000000000 */
[----:B------:R0:W1:Y:S01]  /*0790*/  F2I.FTZ.U32.TRUNC.NTZ R13, R12 ;  /* 0x0000000c000d7305 */ /* 0x000062000021f000 */
[----:B------:R-:W-:-:S05]  /*07a0*/  IMAD.HI.U32 R7, R7, R11, RZ ;  /* 0x0000000b07077227 */ /* 0x000fca00078e00ff */
[----:B------:R-:W-:Y:S01]  /*07b0*/  IADD3 R7, PT, PT, -R7, RZ, RZ ;  /* 0x000000ff07077210 */ /* 0x000fe20007ffe1ff */
[----:B0-----:R-:W-:-:S04]  /*07c0*/  HFMA2 R12, -RZ, RZ, 0, 0 ;  /* 0x00000000ff0c7431 */ /* 0x001fc800000001ff */
[----:B------:R-:W-:Y:S01]  /*07d0*/  IMAD R7, R6, R7, R11 ;  /* 0x0000000706077224 */ /* 0x000fe200078e020b */
[----:B-1----:R-:W-:-:S04]  /*07e0*/  IADD3 R16, PT, PT, RZ, -R13, RZ ;  /* 0x8000000dff107210 */ /* 0x002fc80007ffe0ff */
[----:B------:R-:W-:Y:S01]  /*07f0*/  ISETP.GT.U32.AND P3, PT, R6, R7, PT ;  /* 0x000000070600720c */ /* 0x000fe20003f64070 */
[----:B------:R-:W-:Y:S01]  /*0800*/  IMAD R15, R16, R5, RZ ;  /* 0x00000005100f7224 */ /* 0x000fe200078e02ff */
[----:B------:R-:W-:-:S03]  /*0810*/  IABS R16, R9 ;  /* 0x0000000900107213 */ /* 0x000fc60000000000 */
[----:B------:R-:W-:Y:S01]  /*0820*/  IMAD.HI.U32 R13, R13, R15, R12 ;  /* 0x0000000f0d0d7227 */ /* 0x000fe200078e000c */
[----:B------:R-:W-:-:S05]  /*0830*/  MOV R10, R16 ;  /* 0x00000010000a7202 */ /* 0x000fca0000000f00 */
[----:B------:R-:W-:Y:S02]  /*0840*/  IMAD.HI.U32 R13, R13, R10, RZ ;  /* 0x0000000a0d0d7227 */ /* 0x000fe400078e00ff */
[----:B------:R-:W-:Y:S02]  /*0850*/  @!P3 IADD3 R7, PT, PT, R7, -R6, RZ ;  /* 0x800000060707b210 */ /* 0x000fe40007ffe0ff */
[----:B------:R-:W-:Y:S01]  /*0860*/  ISETP.GE.AND P3, PT, R9, RZ, PT ;  /* 0x000000ff0900720c */ /* 0x000fe20003f66270 */
[----:B------:R-:W-:Y:S01]  /*0870*/  IMAD.MOV R13, RZ, RZ, -R13 ;  /* 0x000000ffff0d7224 */ /* 0x000fe200078e0a0d */
[----:B------:R-:W-:-:S03]  /*0880*/  ISETP.GT.U32.AND P4, PT, R6, R7, PT ;  /* 0x000000070600720c */ /* 0x000fc60003f84070 */
[----:B------:R-:W-:-:S05]  /*0890*/  IMAD R10, R5, R13, R10 ;  /* 0x0000000d050a7224 */ /* 0x000fca00078e020a */
[----:B------:R-:W-:-:S05]  /*08a0*/  ISETP.GT.U32.AND P1, PT, R5, R10, PT ;  /* 0x0000000a0500720c */ /* 0x000fca0003f24070 */
[----:B------:R-:W-:-:S08]  /*08b0*/  @!P4 IADD3 R7, PT, PT, R7, -R6, RZ ;  /* 0x800000060707c210 */ /* 0x000fd00007ffe0ff */
[----:B------:R-:W-:Y:S01]  /*08c0*/  @!P1 IMAD.IADD R10, R10, 0x1, -R5 ;  /* 0x000000010a0a9824 */ /* 0x000fe200078e0a05 */
[----:B------:R-:W-:-:S04]  /*08d0*/  ISETP.NE.AND P1, PT, R2, RZ, PT ;  /* 0x000000ff0200720c */ /* 0x000fc80003f25270 */
[----:B------:R-:W-:-:S13]  /*08e0*/  ISETP.GT.U32.AND P2, PT, R5, R10, PT ;  /* 0x0000000a0500720c */ /* 0x000fda0003f44070 */
[----:B------:R-:W-:Y:S01]  /*08f0*/  @!P2 IMAD.IADD R10, R10, 0x1, -R5 ;  /* 0x000000010a0aa824 */ /* 0x000fe200078e0a05 */
[----:B------:R-:W-:Y:S02]  /*0900*/  MOV R5, R7 ;  /* 0x0000000700057202 */ /* 0x000fe40000000f00 */
[----:B------:R-:W0:Y:S01]  /*0910*/  LDC.64 R6, c[0x0][0x380] ;  /* 0x0000e000ff067b82 */ /* 0x000e220000000a00 */
[----:B------:R-:W-:Y:S01]  /*0920*/  @!P3 IMAD.MOV R10, RZ, RZ, -R10 ;  /* 0x000000ffff0ab224 */ /* 0x000fe200078e0a0a */
[----:B------:R-:W-:Y:S01]  /*0930*/  @!P1 LOP3.LUT R10, RZ, R2, RZ, 0x33, !PT ;  /* 0x00000002ff0a9212 */ /* 0x000fe200078e33ff */
[----:B------:R-:W-:-:S04]  /*0940*/  @!P5 IMAD.MOV R5, RZ, RZ, -R5 ;  /* 0x000000ffff05d224 */ /* 0x000fc800078e0a05 */
[----:B------:R-:W-:Y:S01]  /*0950*/  IMAD R2, R2, UR4, R10 ;  /* 0x0000000402027c24 */ /* 0x000fe2000f8e020a */
[----:B------:R-:W-:-:S05]  /*0960*/  SEL R0, R0, R5, !P0 ;  /* 0x0000000500007207 */ /* 0x000fca0004000000 */
[----:B------:R-:W-:-:S05]  /*0970*/  IMAD R3, R2, R3, R0 ;  /* 0x0000000302037224 */ /* 0x000fca00078e0200 */
[----:B------:R-:W-:-:S04]  /*0980*/  LEA R3, R3, R8, 0x5 ;  /* 0x0000000803037211 */ /* 0x000fc800078e28ff */
[----:B------:R-:W-:-:S05]  /*0990*/  SHF.R.S32.HI R3, RZ, 0x2, R3 ;  /* 0x00000002ff037819 */ /* 0x000fca0000011403 */
[----:B0-----:R-:W-:-:S05]  /*09a0*/  IMAD.WIDE R2, R3, 0x4, R6 ;  /* 0x0000000403027825 */ /* 0x001fca00078e0206 */
[----:B--2---:R-:W-:Y:S01]  /*09b0*/  STG.E desc[UR6][R2.64], R4 ;  /* 0x0000000402007986 */ /* 0x004fe2000c101906 */
[----:B------:R-:W-:Y:S05]  /*09c0*/  EXIT ;  /* 0x000000000000794d */ /* 0x000fea0003800000 */
.L_x_6:
        /* <DEDUP_REMOVED lines=11> */
.L_x_10:


//--------------------- .nv.global.init           --------------------------
	.section	.nv.global.init,"aw",@progbits
	.align	4
.nv.global.init:
	.type		mrg32k3aM1SubSeq,@object
	.size		mrg32k3aM1SubSeq,(mrg32k3aM2SubSeq - mrg32k3aM1SubSeq)
mrg32k3aM1SubSeq:
        /*0000*/ 	.byte	0x0b, 0xcc, 0xee, 0x04, 0x73, 0x29, 0x8b, 0x6f, 0xf6, 0x53, 0x03, 0xf6, 0x23, 0xf6, 0xea, 0xda
        /* <DEDUP_REMOVED lines=125> */
	.type		mrg32k3aM2SubSeq,@object
	.size		mrg32k3aM2SubSeq,(mrg32k3aM1 - mrg32k3aM2SubSeq)
mrg32k3aM2SubSeq:
        /* <DEDUP_REMOVED lines=126> */
	.type		mrg32k3aM1,@object
	.size		mrg32k3aM1,(mrg32k3aM1Seq - mrg32k3aM1)
mrg32k3aM1:
        /* <DEDUP_REMOVED lines=144> */
	.type		mrg32k3aM1Seq,@object
	.size		mrg32k3aM1Seq,(mrg32k3aM2 - mrg32k3aM1Seq)
mrg32k3aM1Seq:
        /* <DEDUP_REMOVED lines=144> */
	.type		mrg32k3aM2,@object
	.size		mrg32k3aM2,(mrg32k3aM2Seq - mrg32k3aM2)
mrg32k3aM2:
        /* <DEDUP_REMOVED lines=144> */
	.type		mrg32k3aM2Seq,@object
	.size		mrg32k3aM2Seq,(precalc_xorwow_matrix - mrg32k3aM2Seq)
mrg32k3aM2Seq:
        /* <DEDUP_REMOVED lines=144> */
	.type		precalc_xorwow_matrix,@object
	.size		precalc_xorwow_matrix,(precalc_xorwow_offset_matrix - precalc_xorwow_matrix)
precalc_xorwow_matrix:
        /* <DEDUP_REMOVED lines=6400> */
	.type		precalc_xorwow_offset_matrix,@object
	.size		precalc_xorwow_offset_matrix,(.L_1 - precalc_xorwow_offset_matrix)
precalc_xorwow_offset_matrix:
        /* <DEDUP_REMOVED lines=6400> */
.L_1:


//--------------------- .nv.shared.reserved.0     --------------------------
	.section	.nv.shared.reserved.0,"aw",@nobits
	.weak		__nv_reservedSMEM_offset_0_alias
	.size		__nv_reservedSMEM_offset_0_alias, 0, 64
	.other		__nv_reservedSMEM_offset_0_alias,@"STO_CUDA_RESERVED_SHARED STV_DEFAULT"
__nv_reservedSMEM_offset_0_alias:
	.zero		0
	.zero		64


//--------------------- .nv.global                --------------------------
	.section	.nv.global,"aw",@nobits
.nv.global:
	.type		_ZN54_INTERNAL_7a36a051_23_reverse_roll_kernels_cu_6eecb27d4cuda3std6ranges3__45__cpo9iter_moveE,@object
	.size		_ZN54_INTERNAL_7a36a051_23_reverse_roll_kernels_cu_6eecb27d4cuda3std6ranges3__45__cpo9iter_moveE,(_ZN54_INTERNAL_7a36a051_23_reverse_roll_kernels_cu_6eecb27d4cuda3std3__456_GLOBAL__N__7a36a051_23_reverse_roll_kernels_cu_6eecb27d6ignoreE - _ZN54_INTERNAL_7a36a051_23_reverse_roll_kernels_cu_6eecb27d4cuda3std6ranges3__45__cpo9iter_moveE)
_ZN54_INTERNAL_7a36a051_23_reverse_roll_kernels_cu_6eecb27d4cuda3std6ranges3__45__cpo9iter_moveE:
	.zero		1
	.type		_ZN54_INTERNAL_7a36a051_23_reverse_roll_kernels_cu_6eecb27d4cuda3std3__456_GLOBAL__N__7a36a051_23_reverse_roll_kernels_cu_6eecb27d6ignoreE,@object
	.size		_ZN54_INTERNAL_7a36a051_23_reverse_roll_kernels_cu_6eecb27d4cuda3std3__456_GLOBAL__N__7a36a051_23_reverse_roll_kernels_cu_6eecb27d6ignoreE,(_ZN54_INTERNAL_7a36a051_23_reverse_roll_kernels_cu_6eecb27d4cuda3std3__45__cpo4cendE - _ZN54_INTERNAL_7a36a051_23_reverse_roll_kernels_cu_6eecb27d4cuda3std3__456_GLOBAL__N__7a36a051_23_reverse_roll_kernels_cu_6eecb27d6ignoreE)
_ZN54_INTERNAL_7a36a051_23_reverse_roll_kernels_cu_6eecb27d4cuda3std3__456_GLOBAL__N__7a36a051_23_reverse_roll_kernels_cu_6eecb27d6ignoreE:
	.zero		1
	.type		_ZN54_INTERNAL_7a36a051_23_reverse_roll_kernels_cu_6eecb27d4cuda3std3__45__cpo4cendE,@object
	.size		_ZN54_INTERNAL_7a36a051_23_reverse_roll_kernels_cu_6eecb27d4cuda3std3__45__cpo4cendE,(_ZN54_INTERNAL_7a36a051_23_reverse_roll_kernels_cu_6eecb27d4cuda3std3__45__cpo3endE - _ZN54_INTERNAL_7a36a051_23_reverse_roll_kernels_cu_6eecb27d4cuda3std3__45__cpo4cendE)
_ZN54_INTERNAL_7a36a051_23_reverse_roll_kernels_cu_6eecb27d4cuda3std3__45__cpo4cendE:
	.zero		1
	.type		_ZN54_INTERNAL_7a36a051_23_reverse_roll_kernels_cu_6eecb27d4cuda3std3__45__cpo3endE,@object
	.size		_ZN54_INTERNAL_7a36a051_23_reverse_roll_kernels_cu_6eecb27d4cuda3std3__45__cpo3endE,(_ZN54_INTERNAL_7a36a051_23_reverse_roll_kernels_cu_6eecb27d4cuda3std3__48in_placeE - _ZN54_INTERNAL_7a36a051_23_reverse_roll_kernels_cu_6eecb27d4cuda3std3__45__cpo3endE)
_ZN54_INTERNAL_7a36a051_23_reverse_roll_kernels_cu_6eecb27d4cuda3std3__45__cpo3endE:
	.zero		1
	.type		_ZN54_INTERNAL_7a36a051_23_reverse_roll_kernels_cu_6eecb27d4cuda3std3__48in_placeE,@object
	.size		_ZN54_INTERNAL_7a36a051_23_reverse_roll_kernels_cu_6eecb27d4cuda3std3__48in_placeE,(_ZN54_INTERNAL_7a36a051_23_reverse_roll_kernels_cu_6eecb27d4cuda3std6ranges3__45__cpo7advanceE - _ZN54_INTERNAL_7a36a051_23_reverse_roll_kernels_cu_6eecb27d4cuda3std3__48in_placeE)
_ZN54_INTERNAL_7a36a051_23_reverse_roll_kernels_cu_6eecb27d4cuda3std3__48in_placeE:
	.zero		1
	.type		_ZN54_INTERNAL_7a36a051_23_reverse_roll_kernels_cu_6eecb27d4cuda3std6ranges3__45__cpo7advanceE,@object
	.size		_ZN54_INTERNAL_7a36a051_23_reverse_roll_kernels_cu_6eecb27d4cuda3std6ranges3__45__cpo7advanceE,(_ZN54_INTERNAL_7a36a051_23_reverse_roll_kernels_cu_6eecb27d4cuda3std3__45__cpo5beginE - _ZN54_INTERNAL_7a36a051_23_reverse_roll_kernels_cu_6eecb27d4cuda3std6ranges3__45__cpo7advanceE)
_ZN54_INTERNAL_7a36a051_23_reverse_roll_kernels_cu_6eecb27d4cuda3std6ranges3__45__cpo7advanceE:
	.zero		1
	.type		_ZN54_INTERNAL_7a36a051_23_reverse_roll_kernels_cu_6eecb27d4cuda3std3__45__cpo5beginE,@object
	.size		_ZN54_INTERNAL_7a36a051_23_reverse_roll_kernels_cu_6eecb27d4cuda3std3__45__cpo5beginE,(_ZN54_INTERNAL_7a36a051_23_reverse_roll_kernels_cu_6eecb27d4cuda3std3__419piecewise_constructE - _ZN54_INTERNAL_7a36a051_23_reverse_roll_kernels_cu_6eecb27d4cuda3std3__45__cpo5beginE)
_ZN54_INTERNAL_7a36a051_23_reverse_roll_kernels_cu_6eecb27d4cuda3std3__45__cpo5beginE:
	.zero		1
	.type		_ZN54_INTERNAL_7a36a051_23_reverse_roll_kernels_cu_6eecb27d4cuda3std3__419piecewise_constructE,@object
	.size		_ZN54_INTERNAL_7a36a051_23_reverse_roll_kernels_cu_6eecb27d4cuda3std3__419piecewise_constructE,(_ZN54_INTERNAL_7a36a051_23_reverse_roll_kernels_cu_6eecb27d4cuda3std3__45__cpo6cbeginE - _ZN54_INTERNAL_7a36a051_23_reverse_roll_kernels_cu_6eecb27d4cuda3std3__419piecewise_constructE)
_ZN54_INTERNAL_7a36a051_23_reverse_roll_kernels_cu_6eecb27d4cuda3std3__419piecewise_constructE:
	.zero		1
	.type		_ZN54_INTERNAL_7a36a051_23_reverse_roll_kernels_cu_6eecb27d4cuda3std3__45__cpo6cbeginE,@object
	.size		_ZN54_INTERNAL_7a36a051_23_reverse_roll_kernels_cu_6eecb27d4cuda3std3__45__cpo6cbeginE,(_ZN54_INTERNAL_7a36a051_23_reverse_roll_kernels_cu_6eecb27d4cuda3std6ranges3__45__cpo4swapE - _ZN54_INTERNAL_7a36a051_23_reverse_roll_kernels_cu_6eecb27d4cuda3std3__45__cpo6cbeginE)
_ZN54_INTERNAL_7a36a051_23_reverse_roll_kernels_cu_6eecb27d4cuda3std3__45__cpo6cbeginE:
	.zero		1
	.type		_ZN54_INTERNAL_7a36a051_23_reverse_roll_kernels_cu_6eecb27d4cuda3std6ranges3__45__cpo4swapE,@object
	.size		_ZN54_INTERNAL_7a36a051_23_reverse_roll_kernels_cu_6eecb27d4cuda3std6ranges3__45__cpo4swapE,(.L_16 - _ZN54_INTERNAL_7a36a051_23_reverse_roll_kernels_cu_6eecb27d4cuda3std6ranges3__45__cpo4swapE)
_ZN54_INTERNAL_7a36a051_23_reverse_roll_kernels_cu_6eecb27d4cuda3std6ranges3__45__cpo4swapE:
	.zero		1
.L_16:


//--------------------- .nv.constant0._ZN17fastertransformer12reverse_rollI6__halfEEvPT_PKS2_iiiiiiii --------------------------
	.section	.nv.constant0._ZN17fastertransformer12reverse_rollI6__halfEEvPT_PKS2_iiiiiiii,"a",@progbits
	.sectionflags	@""
	.align	4
.nv.constant0._ZN17fastertransformer12reverse_rollI6__halfEEvPT_PKS2_iiiiiiii:
	.zero		944


//--------------------- .nv.constant0._ZN17fastertransformer12reverse_rollIfEEvPT_PKS1_iiiiiiii --------------------------
	.section	.nv.constant0._ZN17fastertransformer12reverse_rollIfEEvPT_PKS1_iiiiiiii,"a",@progbits
	.sectionflags	@""
	.align	4
.nv.constant0._ZN17fastertransformer12reverse_rollIfEEvPT_PKS1_iiiiiiii:
	.zero		944


//--------------------- .nv.constant0._ZN17fastertransformer12reverse_rollI7__half2EEvPT_PKS2_iiiiiiii --------------------------
	.section	.nv.constant0._ZN17fastertransformer12reverse_rollI7__half2EEvPT_PKS2_iiiiiiii,"a",@progbits
	.sectionflags	@""
	.align	4
.nv.constant0._ZN17fastertransformer12reverse_rollI7__half2EEvPT_PKS2_iiiiiiii:
	.zero		944


//--------------------- .nv.constant0._ZN17fastertransformer18reverse_roll_col32EPaPKaiiiiiiii --------------------------
	.section	.nv.constant0._ZN17fastertransformer18reverse_roll_col32EPaPKaiiiiiiii,"a",@progbits
	.sectionflags	@""
	.align	4
.nv.constant0._ZN17fastertransformer18reverse_roll_col32EPaPKaiiiiiiii:
	.zero		944


//--------------------- SYMBOLS --------------------------

	.type		.nv.reservedSmem.offset0,@object
	.size		.nv.reservedSmem.offset0,0x4
